	.target	sm_90a

	.elftype	@"ET_EXEC"


//--------------------- .note.nv.tkinfo           --------------------------
	.section	.note.nv.tkinfo,"",@"SHT_NOTE"
	.sectionflags	@"SHF_NOTE_NV_TKINFO"
	.tkinfo
        /*0018*/ 	.word	0x00000002
        /*0030*/ 	.string	""
        /*0030*/ 	.string	"ptxas"
        /*0030*/ 	.string	"Cuda compilation tools, release 13.0, V13.0.88"
        /*0030*/ 	.string	"Build cuda_13.0.r13.0/compiler.36424714_0"
        /*0030*/ 	.string	"-arch sm_90a -m 64 "



//--------------------- .note.nv.cuinfo           --------------------------
	.section	.note.nv.cuinfo,"",@"SHT_NOTE"
	.sectionflags	@"SHF_NOTE_NV_CUINFO"
        /*0018*/ 	.short	0x0002
        /*001a*/ 	.short	0x005a
        /*001c*/ 	.short	0x0082
	.zero		2


//--------------------- .nv.info                  --------------------------
	.section	.nv.info,"",@"SHT_CUDA_INFO"
	.align	4


	//----- nvinfo : EIATTR_REGCOUNT
	.align		4
        /*0000*/ 	.byte	0x04, 0x2f
        /*0002*/ 	.short	(.L_15 - .L_14)
	.align		4
.L_14:
        /*0004*/ 	.word	index@(_ZN7cutlass13device_kernelINS_4gemm6kernel13GemmUniversalIN4cute5tupleIJiiiiEEENS1_10collective13CollectiveMmaINS1_34MainloopSm90TmaGmmaWarpSpecializedILi6ENS5_IJNS4_1CILi1EEESB_SB_EEENS1_35KernelTmaWarpSpecializedCooperativeEEENS5_IJNSA_ILi256EEENSA_ILi64EEESG_EEEaNS5_IJlSB_lEEEaSI_NS4_8TiledMMAINS4_8MMA_AtomIJNS4_4SM904GMMA26MMA_64x64x32_S32S8S8_SS_TNEEEENS4_6LayoutINS5_IJNSA_ILi2EEESB_SB_EEENS5_IJSB_NSA_ILi0EEESS_EEEEENS5_IJNS4_10UnderscoreESV_SV_EEEEENS4_13SM90_TMA_LOADENS4_14ComposedLayoutINS4_7SwizzleILi2ELi4ELi3EEENS4_18smem_ptr_flag_bitsILi8EEENSP_INS5_IJNSA_ILi8EEESG_EEENS5_IJSG_SB_EEEEEEEvNS4_8identityESY_S18_vS19_EENS_8epilogue10collective6detail29Sm90TmaWarpSpecializedAdapterINS1C_15DefaultEpilogueIaSI_SI_NS1B_6thread17LinearCombinationIaLi1EiiLNS1G_9ScaleType4KindE0ELNS_15FloatRoundStyleE2EaEENS1_15EpilogueDefaultEEEEEvvEEEEvNT_6ParamsE)
        /*0008*/ 	.word	0x000000a8


	//----- nvinfo : EIATTR_FRAME_SIZE
	.align		4
.L_15:
        /*000c*/ 	.byte	0x04, 0x11
        /*000e*/ 	.short	(.L_17 - .L_16)
	.align		4
.L_16:
        /*0010*/ 	.word	index@(_ZN7cutlass13device_kernelINS_4gemm6kernel13GemmUniversalIN4cute5tupleIJiiiiEEENS1_10collective13CollectiveMmaINS1_34MainloopSm90TmaGmmaWarpSpecializedILi6ENS5_IJNS4_1CILi1EEESB_SB_EEENS1_35KernelTmaWarpSpecializedCooperativeEEENS5_IJNSA_ILi256EEENSA_ILi64EEESG_EEEaNS5_IJlSB_lEEEaSI_NS4_8TiledMMAINS4_8MMA_AtomIJNS4_4SM904GMMA26MMA_64x64x32_S32S8S8_SS_TNEEEENS4_6LayoutINS5_IJNSA_ILi2EEESB_SB_EEENS5_IJSB_NSA_ILi0EEESS_EEEEENS5_IJNS4_10UnderscoreESV_SV_EEEEENS4_13SM90_TMA_LOADENS4_14ComposedLayoutINS4_7SwizzleILi2ELi4ELi3EEENS4_18smem_ptr_flag_bitsILi8EEENSP_INS5_IJNSA_ILi8EEESG_EEENS5_IJSG_SB_EEEEEEEvNS4_8identityESY_S18_vS19_EENS_8epilogue10collective6detail29Sm90TmaWarpSpecializedAdapterINS1C_15DefaultEpilogueIaSI_SI_NS1B_6thread17LinearCombinationIaLi1EiiLNS1G_9ScaleType4KindE0ELNS_15FloatRoundStyleE2EaEENS1_15EpilogueDefaultEEEEEvvEEEEvNT_6ParamsE)
        /*0014*/ 	.word	0x00000000


	//----- nvinfo : EIATTR_MIN_STACK_SIZE
	.align		4
.L_17:
        /*0018*/ 	.byte	0x04, 0x12
        /*001a*/ 	.short	(.L_19 - .L_18)
	.align		4
.L_18:
        /*001c*/ 	.word	index@(_ZN7cutlass13device_kernelINS_4gemm6kernel13GemmUniversalIN4cute5tupleIJiiiiEEENS1_10collective13CollectiveMmaINS1_34MainloopSm90TmaGmmaWarpSpecializedILi6ENS5_IJNS4_1CILi1EEESB_SB_EEENS1_35KernelTmaWarpSpecializedCooperativeEEENS5_IJNSA_ILi256EEENSA_ILi64EEESG_EEEaNS5_IJlSB_lEEEaSI_NS4_8TiledMMAINS4_8MMA_AtomIJNS4_4SM904GMMA26MMA_64x64x32_S32S8S8_SS_TNEEEENS4_6LayoutINS5_IJNSA_ILi2EEESB_SB_EEENS5_IJSB_NSA_ILi0EEESS_EEEEENS5_IJNS4_10UnderscoreESV_SV_EEEEENS4_13SM90_TMA_LOADENS4_14ComposedLayoutINS4_7SwizzleILi2ELi4ELi3EEENS4_18smem_ptr_flag_bitsILi8EEENSP_INS5_IJNSA_ILi8EEESG_EEENS5_IJSG_SB_EEEEEEEvNS4_8identityESY_S18_vS19_EENS_8epilogue10collective6detail29Sm90TmaWarpSpecializedAdapterINS1C_15DefaultEpilogueIaSI_SI_NS1B_6thread17LinearCombinationIaLi1EiiLNS1G_9ScaleType4KindE0ELNS_15FloatRoundStyleE2EaEENS1_15EpilogueDefaultEEEEEvvEEEEvNT_6ParamsE)
        /*0020*/ 	.word	0x00000000
.L_19:


//--------------------- .nv.compat                --------------------------
	.section	.nv.compat,"",@"SHT_CUDA_COMPAT_INFO"
	.align	4
        /*0000*/ 	.byte	0x02, 0x09, 0x01, 0x00, 0x02, 0x02, 0x04, 0x00, 0x02, 0x05, 0x05, 0x00, 0x03, 0x07, 0x01, 0x01
        /*0010*/ 	.byte	0x02, 0x03, 0x01, 0x00, 0x02, 0x06, 0x01, 0x00, 0x04, 0x0b, 0x08, 0x00, 0x00, 0x00, 0x00, 0x00
        /*0020*/ 	.byte	0x00, 0x00, 0x00, 0x00


//--------------------- .nv.info._ZN7cutlass13device_kernelINS_4gemm6kernel13GemmUniversalIN4cute5tupleIJiiiiEEENS1_10collective13CollectiveMmaINS1_34MainloopSm90TmaGmmaWarpSpecializedILi6ENS5_IJNS4_1CILi1EEESB_SB_EEENS1_35KernelTmaWarpSpecializedCooperativeEEENS5_IJNSA_ILi256EEENSA_ILi64EEESG_EEEaNS5_IJlSB_lEEEaSI_NS4_8TiledMMAINS4_8MMA_AtomIJNS4_4SM904GMMA26MMA_64x64x32_S32S8S8_SS_TNEEEENS4_6LayoutINS5_IJNSA_ILi2EEESB_SB_EEENS5_IJSB_NSA_ILi0EEESS_EEEEENS5_IJNS4_10UnderscoreESV_SV_EEEEENS4_13SM90_TMA_LOADENS4_14ComposedLayoutINS4_7SwizzleILi2ELi4ELi3EEENS4_18smem_ptr_flag_bitsILi8EEENSP_INS5_IJNSA_ILi8EEESG_EEENS5_IJSG_SB_EEEEEEEvNS4_8identityESY_S18_vS19_EENS_8epilogue10collective6detail29Sm90TmaWarpSpecializedAdapterINS1C_15DefaultEpilogueIaSI_SI_NS1B_6thread17LinearCombinationIaLi1EiiLNS1G_9ScaleType4KindE0ELNS_15FloatRoundStyleE2EaEENS1_15EpilogueDefaultEEEEEvvEEEEvNT_6ParamsE --------------------------
	.section	.nv.info._ZN7cutlass13device_kernelINS_4gemm6kernel13GemmUniversalIN4cute5tupleIJiiiiEEENS1_10collective13CollectiveMmaINS1_34MainloopSm90TmaGmmaWarpSpecializedILi6ENS5_IJNS4_1CILi1EEESB_SB_EEENS1_35KernelTmaWarpSpecializedCooperativeEEENS5_IJNSA_ILi256EEENSA_ILi64EEESG_EEEaNS5_IJlSB_lEEEaSI_NS4_8TiledMMAINS4_8MMA_AtomIJNS4_4SM904GMMA26MMA_64x64x32_S32S8S8_SS_TNEEEENS4_6LayoutINS5_IJNSA_ILi2EEESB_SB_EEENS5_IJSB_NSA_ILi0EEESS_EEEEENS5_IJNS4_10UnderscoreESV_SV_EEEEENS4_13SM90_TMA_LOADENS4_14ComposedLayoutINS4_7SwizzleILi2ELi4ELi3EEENS4_18smem_ptr_flag_bitsILi8EEENSP_INS5_IJNSA_ILi8EEESG_EEENS5_IJSG_SB_EEEEEEEvNS4_8identityESY_S18_vS19_EENS_8epilogue10collective6detail29Sm90TmaWarpSpecializedAdapterINS1C_15DefaultEpilogueIaSI_SI_NS1B_6thread17LinearCombinationIaLi1EiiLNS1G_9ScaleType4KindE0ELNS_15FloatRoundStyleE2EaEENS1_15EpilogueDefaultEEEEEvvEEEEvNT_6ParamsE,"",@"SHT_CUDA_INFO"
	.sectionflags	@""
	.align	4


	//----- nvinfo : EIATTR_CUDA_API_VERSION
	.align		4
        /*0000*/ 	.byte	0x04, 0x37
        /*0002*/ 	.short	(.L_21 - .L_20)
.L_20:
        /*0004*/ 	.word	0x00000082


	//----- nvinfo : EIATTR_KPARAM_INFO
	.align		4
.L_21:
        /*0008*/ 	.byte	0x04, 0x17
        /*000a*/ 	.short	(.L_23 - .L_22)
.L_22:
        /*000c*/ 	.word	0x00000000
        /*0010*/ 	.short	0x0000
        /*0012*/ 	.short	0x0070
        /*0014*/ 	.byte	0x00, 0xf0, 0x01, 0x10


	//----- nvinfo : EIATTR_SPARSE_MMA_MASK
	.align		4
.L_23:
        /*0018*/ 	.byte	0x03, 0x50
        /*001a*/ 	.short	0x0000


	//----- nvinfo : EIATTR_MAXREG_COUNT
	.align		4
        /*001c*/ 	.byte	0x03, 0x1b
        /*001e*/ 	.short	0x00a8


	//----- nvinfo : EIATTR_NUM_BARRIERS
	.align		4
        /*0020*/ 	.byte	0x02, 0x4c
        /*0022*/ 	.byte	0x01
	.zero		1


	//----- nvinfo : EIATTR_EXTERNS
	.align		4
        /*0024*/ 	.byte	0x04, 0x0f
        /*0026*/ 	.short	(.L_25 - .L_24)


	//   ....[0]....
	.align		4
.L_24:
        /*0028*/ 	.word	index@(__assertfail)


	//----- nvinfo : EIATTR_MERCURY_ISA_VERSION
	.align		4
.L_25:
        /*002c*/ 	.byte	0x03, 0x5f
        /*002e*/ 	.short	0x0101


	//----- nvinfo : EIATTR_INT_WARP_WIDE_INSTR_OFFSETS
	.align		4
        /*0030*/ 	.byte	0x04, 0x31
        /*0032*/ 	.short	(.L_27 - .L_26)


	//   ....[0]....
.L_26:
        /*0034*/ 	.word	0x00000430


	//   ....[1]....
        /*0038*/ 	.word	0x00000440


	//   ....[2]....
        /*003c*/ 	.word	0x00000500


	//----- nvinfo : EIATTR_COOP_GROUP_MASK_REGIDS
	.align		4
.L_27:
        /*0040*/ 	.byte	0x04, 0x29
        /*0042*/ 	.short	(.L_29 - .L_28)


	//   ....[0]....
.L_28:
        /*0044*/ 	.word	0xffffffff


	//   ....[1]....
        /*0048*/ 	.word	0xffffffff


	//   ....[2]....
        /*004c*/ 	.word	0xffffffff


	//   ....[3]....
        /*0050*/ 	.word	0xffffffff


	//   ....[4]....
        /*0054*/ 	.word	0xffffffff


	//----- nvinfo : EIATTR_COOP_GROUP_INSTR_OFFSETS
	.align		4
.L_29:
        /*0058*/ 	.byte	0x04, 0x28
        /*005a*/ 	.short	(.L_31 - .L_30)


	//   ....[0]....
.L_30:
        /*005c*/ 	.word	0x00000060


	//   ....[1]....
        /*0060*/ 	.word	0x00000070


	//   ....[2]....
        /*0064*/ 	.word	0x00000130


	//   ....[3]....
        /*0068*/ 	.word	0x00000300


	//   ....[4]....
        /*006c*/ 	.word	0x000011b0


	//----- nvinfo : EIATTR_REG_RECONFIG
	.align		4
.L_31:
        /*0070*/ 	.byte	0x01, 0x54
	.zero		2


	//----- nvinfo : EIATTR_SYSCALL_OFFSETS
	.align		4
        /*0074*/ 	.byte	0x04, 0x46
        /*0076*/ 	.short	(.L_33 - .L_32)


	//   ....[0]....
.L_32:
        /*0078*/ 	.word	0x000013a0


	//----- nvinfo : EIATTR_MBARRIER_INSTR_OFFSETS
	.align		4
.L_33:
        /*007c*/ 	.byte	0x04, 0x39
        /*007e*/ 	.short	(.L_35 - .L_34)


	//   ....[0]....
.L_34:
        /*0080*/ 	.word	0x00000230
        /*0084*/ 	.word	0x000000ff
        /*0088*/ 	.word	0x00000000
        /*008c*/ 	.short	0x0100
        /*008e*/ 	.byte	0x08
	.zero		1


	//   ....[1]....
        /*0090*/ 	.word	0x00000240
        /*0094*/ 	.word	0x000000ff
        /*0098*/ 	.word	0x00000030
        /*009c*/ 	.short	0x0100
        /*009e*/ 	.byte	0x08
	.zero		1


	//   ....[2]....
        /*00a0*/ 	.word	0x00000250
        /*00a4*/ 	.word	0x000000ff
        /*00a8*/ 	.word	0x00000008
        /*00ac*/ 	.short	0x0100
        /*00ae*/ 	.byte	0x08
	.zero		1


	//   ....[3]....
        /*00b0*/ 	.word	0x00000260
        /*00b4*/ 	.word	0x000000ff
        /*00b8*/ 	.word	0x00000038
        /*00bc*/ 	.short	0x0100
        /*00be*/ 	.byte	0x08
	.zero		1


	//   ....[4]....
        /*00c0*/ 	.word	0x00000270
        /*00c4*/ 	.word	0x000000ff
        /*00c8*/ 	.word	0x00000010
        /*00cc*/ 	.short	0x0100
        /*00ce*/ 	.byte	0x08
	.zero		1


	//   ....[5]....
        /*00d0*/ 	.word	0x00000280
        /*00d4*/ 	.word	0x000000ff
        /*00d8*/ 	.word	0x00000040
        /*00dc*/ 	.short	0x0100
        /*00de*/ 	.byte	0x08
	.zero		1


	//   ....[6]....
        /*00e0*/ 	.word	0x00000290
        /*00e4*/ 	.word	0x000000ff
        /*00e8*/ 	.word	0x00000018
        /*00ec*/ 	.short	0x0100
        /*00ee*/ 	.byte	0x08
	.zero		1


	//   ....[7]....
        /*00f0*/ 	.word	0x000002a0
        /*00f4*/ 	.word	0x000000ff
        /*00f8*/ 	.word	0x00000048
        /*00fc*/ 	.short	0x0100
        /*00fe*/ 	.byte	0x08
	.zero		1


	//   ....[8]....
        /*0100*/ 	.word	0x000002b0
        /*0104*/ 	.word	0x000000ff
        /*0108*/ 	.word	0x00000020
        /*010c*/ 	.short	0x0100
        /*010e*/ 	.byte	0x08
	.zero		1


	//   ....[9]....
        /*0110*/ 	.word	0x000002c0
        /*0114*/ 	.word	0x000000ff
        /*0118*/ 	.word	0x00000050
        /*011c*/ 	.short	0x0100
        /*011e*/ 	.byte	0x08
	.zero		1


	//   ....[10]....
        /*0120*/ 	.word	0x000002d0
        /*0124*/ 	.word	0x000000ff
        /*0128*/ 	.word	0x00000028
        /*012c*/ 	.short	0x0100
        /*012e*/ 	.byte	0x08
	.zero		1


	//   ....[11]....
        /*0130*/ 	.word	0x000002e0
        /*0134*/ 	.word	0x000000ff
        /*0138*/ 	.word	0x00000058
        /*013c*/ 	.short	0x0100
        /*013e*/ 	.byte	0x08
	.zero		1


	//   ....[12]....
        /*0140*/ 	.word	0x00000580
        /*0144*/ 	.word	0x000000ff
        /*0148*/ 	.word	0x00000070
        /*014c*/ 	.short	0x0100
        /*014e*/ 	.byte	0x08
	.zero		1


	//   ....[13]....
        /*0150*/ 	.word	0x00000600
        /*0154*/ 	.word	0x000000ff
        /*0158*/ 	.word	0x00000078
        /*015c*/ 	.short	0x0100
        /*015e*/ 	.byte	0x08
	.zero		1


	//   ....[14]....
        /*0160*/ 	.word	0x00001470
        /*0164*/ 	.word	0x00000003
        /*0168*/ 	.word	0x00000000
        /*016c*/ 	.short	0x010a
        /*016e*/ 	.byte	0x3f
	.zero		1


	//   ....[15]....
        /*0170*/ 	.word	0x000014d0
        /*0174*/ 	.word	0x00000003
        /*0178*/ 	.word	0x00000000
        /*017c*/ 	.short	0x010a
        /*017e*/ 	.byte	0x3f
	.zero		1


	//   ....[16]....
        /*0180*/ 	.word	0x00001830
        /*0184*/ 	.word	0x00000005
        /*0188*/ 	.word	0x00000000
        /*018c*/ 	.short	0x010a
        /*018e*/ 	.byte	0x3f
	.zero		1


	//   ....[17]....
        /*0190*/ 	.word	0x00001870
        /*0194*/ 	.word	0x00000005
        /*0198*/ 	.word	0x00000000
        /*019c*/ 	.short	0x010a
        /*019e*/ 	.byte	0x3f
	.zero		1


	//   ....[18]....
        /*01a0*/ 	.word	0x00001ab0
        /*01a4*/ 	.word	0x00000004
        /*01a8*/ 	.word	0x00000000
        /*01ac*/ 	.short	0x0101
        /*01ae*/ 	.byte	0x3f
	.zero		1


	//   ....[19]....
        /*01b0*/ 	.word	0x00001c70
        /*01b4*/ 	.word	0x00000000
        /*01b8*/ 	.word	0x00000000
        /*01bc*/ 	.short	0x0101
        /*01be*/ 	.byte	0x3f
	.zero		1


	//   ....[20]....
        /*01c0*/ 	.word	0x00006160
        /*01c4*/ 	.word	0x0000000e
        /*01c8*/ 	.word	0x00000030
        /*01cc*/ 	.short	0x010a
        /*01ce*/ 	.byte	0x3f
	.zero		1


	//   ....[21]....
        /*01d0*/ 	.word	0x000064f0
        /*01d4*/ 	.word	0x00000006
        /*01d8*/ 	.word	0x00000078
        /*01dc*/ 	.short	0x0101
        /*01de*/ 	.byte	0x3f
	.zero		1


	//   ....[22]....
        /*01e0*/ 	.word	0x00006c10
        /*01e4*/ 	.word	0x00000007
        /*01e8*/ 	.word	0x00000000
        /*01ec*/ 	.short	0x010a
        /*01ee*/ 	.byte	0x3f
	.zero		1


	//   ....[23]....
        /*01f0*/ 	.word	0x00006c90
        /*01f4*/ 	.word	0x00000009
        /*01f8*/ 	.word	0x00000000
        /*01fc*/ 	.short	0x010a
        /*01fe*/ 	.byte	0x3f
	.zero		1


	//   ....[24]....
        /*0200*/ 	.word	0x00006d20
        /*0204*/ 	.word	0x00000006
        /*0208*/ 	.word	0x00000000
        /*020c*/ 	.short	0x010a
        /*020e*/ 	.byte	0x3f
	.zero		1


	//   ....[25]....
        /*0210*/ 	.word	0x00006db0
        /*0214*/ 	.word	0x00000009
        /*0218*/ 	.word	0x00000000
        /*021c*/ 	.short	0x010a
        /*021e*/ 	.byte	0x3f
	.zero		1


	//   ....[26]....
        /*0220*/ 	.word	0x00006e40
        /*0224*/ 	.word	0x00000006
        /*0228*/ 	.word	0x00000000
        /*022c*/ 	.short	0x010a
        /*022e*/ 	.byte	0x3f
	.zero		1


	//   ....[27]....
        /*0230*/ 	.word	0x00006ed0
        /*0234*/ 	.word	0x00000003
        /*0238*/ 	.word	0x00000000
        /*023c*/ 	.short	0x010a
        /*023e*/ 	.byte	0x3f
	.zero		1


	//   ....[28]....
        /*0240*/ 	.word	0x00006f30
        /*0244*/ 	.word	0x00000003
        /*0248*/ 	.word	0x00000000
        /*024c*/ 	.short	0x010a
        /*024e*/ 	.byte	0x3f
	.zero		1


	//   ....[29]....
        /*0250*/ 	.word	0x00006f80
        /*0254*/ 	.word	0x00000005
        /*0258*/ 	.word	0x00000000
        /*025c*/ 	.short	0x010a
        /*025e*/ 	.byte	0x3f
	.zero		1


	//   ....[30]....
        /*0260*/ 	.word	0x00007050
        /*0264*/ 	.word	0x0000000e
        /*0268*/ 	.word	0x00000030
        /*026c*/ 	.short	0x010a
        /*026e*/ 	.byte	0x3f
	.zero		1


	//   ....[31]....
        /*0270*/ 	.word	0x00007120
        /*0274*/ 	.word	0x00000007
        /*0278*/ 	.word	0x00000000
        /*027c*/ 	.short	0x010a
        /*027e*/ 	.byte	0x3f
	.zero		1


	//   ....[32]....
        /*0280*/ 	.word	0x00007170
        /*0284*/ 	.word	0x00000009
        /*0288*/ 	.word	0x00000000
        /*028c*/ 	.short	0x010a
        /*028e*/ 	.byte	0x3f
	.zero		1


	//   ....[33]....
        /*0290*/ 	.word	0x000071c0
        /*0294*/ 	.word	0x00000006
        /*0298*/ 	.word	0x00000000
        /*029c*/ 	.short	0x010a
        /*029e*/ 	.byte	0x3f
	.zero		1


	//   ....[34]....
        /*02a0*/ 	.word	0x00007210
        /*02a4*/ 	.word	0x00000009
        /*02a8*/ 	.word	0x00000000
        /*02ac*/ 	.short	0x010a
        /*02ae*/ 	.byte	0x3f
	.zero		1


	//   ....[35]....
        /*02b0*/ 	.word	0x00007260
        /*02b4*/ 	.word	0x00000006
        /*02b8*/ 	.word	0x00000000
        /*02bc*/ 	.short	0x010a
        /*02be*/ 	.byte	0x3f
	.zero		1


	//----- nvinfo : EIATTR_NUM_MBARRIERS
	.align		4
.L_35:
        /*02c0*/ 	.byte	0x03, 0x38
        /*02c2*/ 	.short	0x000e


	//----- nvinfo : EIATTR_EXIT_INSTR_OFFSETS
	.align		4
        /*02c4*/ 	.byte	0x04, 0x1c
        /*02c6*/ 	.short	(.L_37 - .L_36)


	//   ....[0]....
.L_36:
        /*02c8*/ 	.word	0x000006a0


	//   ....[1]....
        /*02cc*/ 	.word	0x00000f70


	//   ....[2]....
        /*02d0*/ 	.word	0x00005840


	//   ....[3]....
        /*02d4*/ 	.word	0x00005e70


	//   ....[4]....
        /*02d8*/ 	.word	0x00006f20


	//----- nvinfo : EIATTR_MAX_THREADS
	.align		4
.L_37:
        /*02dc*/ 	.byte	0x04, 0x05
        /*02de*/ 	.short	(.L_39 - .L_38)
.L_38:
        /*02e0*/ 	.word	0x00000180
        /*02e4*/ 	.word	0x00000001
        /*02e8*/ 	.word	0x00000001


	//----- nvinfo : EIATTR_CRS_STACK_SIZE
	.align		4
.L_39:
        /*02ec*/ 	.byte	0x04, 0x1e
        /*02ee*/ 	.short	(.L_41 - .L_40)
.L_40:
        /*02f0*/ 	.word	0x00000000


	//----- nvinfo : EIATTR_CBANK_PARAM_SIZE
	.align		4
.L_41:
        /*02f4*/ 	.byte	0x03, 0x19
        /*02f6*/ 	.short	0x0470


	//----- nvinfo : EIATTR_PARAM_CBANK
	.align		4
        /*02f8*/ 	.byte	0x04, 0x0a
        /*02fa*/ 	.short	(.L_43 - .L_42)
	.align		4
.L_42:
        /*02fc*/ 	.word	index@(.nv.constant0._ZN7cutlass13device_kernelINS_4gemm6kernel13GemmUniversalIN4cute5tupleIJiiiiEEENS1_10collective13CollectiveMmaINS1_34MainloopSm90TmaGmmaWarpSpecializedILi6ENS5_IJNS4_1CILi1EEESB_SB_EEENS1_35KernelTmaWarpSpecializedCooperativeEEENS5_IJNSA_ILi256EEENSA_ILi64EEESG_EEEaNS5_IJlSB_lEEEaSI_NS4_8TiledMMAINS4_8MMA_AtomIJNS4_4SM904GMMA26MMA_64x64x32_S32S8S8_SS_TNEEEENS4_6LayoutINS5_IJNSA_ILi2EEESB_SB_EEENS5_IJSB_NSA_ILi0EEESS_EEEEENS5_IJNS4_10UnderscoreESV_SV_EEEEENS4_13SM90_TMA_LOADENS4_14ComposedLayoutINS4_7SwizzleILi2ELi4ELi3EEENS4_18smem_ptr_flag_bitsILi8EEENSP_INS5_IJNSA_ILi8EEESG_EEENS5_IJSG_SB_EEEEEEEvNS4_8identityESY_S18_vS19_EENS_8epilogue10collective6detail29Sm90TmaWarpSpecializedAdapterINS1C_15DefaultEpilogueIaSI_SI_NS1B_6thread17LinearCombinationIaLi1EiiLNS1G_9ScaleType4KindE0ELNS_15FloatRoundStyleE2EaEENS1_15EpilogueDefaultEEEEEvvEEEEvNT_6ParamsE)
        /*0300*/ 	.short	0x0210
        /*0302*/ 	.short	0x0470


	//----- nvinfo : EIATTR_SW_WAR
	.align		4
.L_43:
        /*0304*/ 	.byte	0x04, 0x36
        /*0306*/ 	.short	(.L_45 - .L_44)
.L_44:
        /*0308*/ 	.word	0x00000008
.L_45:


//--------------------- .nv.callgraph             --------------------------
	.section	.nv.callgraph,"",@"SHT_CUDA_CALLGRAPH"
	.align	4
	.sectionentsize	8
	.align		4
        /*0000*/ 	.word	0x00000000
	.align		4
        /*0004*/ 	.word	0xffffffff
	.align		4
        /*0008*/ 	.word	index@(_ZN7cutlass13device_kernelINS_4gemm6kernel13GemmUniversalIN4cute5tupleIJiiiiEEENS1_10collective13CollectiveMmaINS1_34MainloopSm90TmaGmmaWarpSpecializedILi6ENS5_IJNS4_1CILi1EEESB_SB_EEENS1_35KernelTmaWarpSpecializedCooperativeEEENS5_IJNSA_ILi256EEENSA_ILi64EEESG_EEEaNS5_IJlSB_lEEEaSI_NS4_8TiledMMAINS4_8MMA_AtomIJNS4_4SM904GMMA26MMA_64x64x32_S32S8S8_SS_TNEEEENS4_6LayoutINS5_IJNSA_ILi2EEESB_SB_EEENS5_IJSB_NSA_ILi0EEESS_EEEEENS5_IJNS4_10UnderscoreESV_SV_EEEEENS4_13SM90_TMA_LOADENS4_14ComposedLayoutINS4_7SwizzleILi2ELi4ELi3EEENS4_18smem_ptr_flag_bitsILi8EEENSP_INS5_IJNSA_ILi8EEESG_EEENS5_IJSG_SB_EEEEEEEvNS4_8identityESY_S18_vS19_EENS_8epilogue10collective6detail29Sm90TmaWarpSpecializedAdapterINS1C_15DefaultEpilogueIaSI_SI_NS1B_6thread17LinearCombinationIaLi1EiiLNS1G_9ScaleType4KindE0ELNS_15FloatRoundStyleE2EaEENS1_15EpilogueDefaultEEEEEvvEEEEvNT_6ParamsE)
	.align		4
        /*000c*/ 	.word	index@(__assertfail)
	.align		4
        /*0010*/ 	.word	0x00000000
	.align		4
        /*0014*/ 	.word	0xfffffffe
	.align		4
        /*0018*/ 	.word	0x00000000
	.align		4
        /*001c*/ 	.word	0xfffffffd
	.align		4
        /*0020*/ 	.word	0x00000000
	.align		4
        /*0024*/ 	.word	0xfffffffc


//--------------------- .nv.constant4             --------------------------
	.section	.nv.constant4,"a",@progbits
	.align	8
	.align		8
.nv.constant4:
        /*0000*/ 	.dword	__assertfail
	.align		8
        /*0008*/ 	.dword	__unnamed_1
	.align		8
        /*0010*/ 	.dword	_ZN40_INTERNAL_1dbbb484_4_k_cu_2464c016_260174cuda3std3__45__cpo5beginE
	.align		8
        /*0018*/ 	.dword	_ZN40_INTERNAL_1dbbb484_4_k_cu_2464c016_260174cuda3std3__45__cpo3endE
	.align		8
        /*0020*/ 	.dword	_ZN40_INTERNAL_1dbbb484_4_k_cu_2464c016_260174cuda3std3__45__cpo6cbeginE
	.align		8
        /*0028*/ 	.dword	_ZN40_INTERNAL_1dbbb484_4_k_cu_2464c016_260174cuda3std3__45__cpo4cendE
	.align		8
        /*0030*/ 	.dword	_ZN40_INTERNAL_1dbbb484_4_k_cu_2464c016_260174cuda3std3__442_GLOBAL__N__1dbbb484_4_k_cu_2464c016_260176ignoreE
	.align		8
        /*0038*/ 	.dword	_ZN40_INTERNAL_1dbbb484_4_k_cu_2464c016_260174cuda3std3__419piecewise_constructE
	.align		8
        /*0040*/ 	.dword	_ZN40_INTERNAL_1dbbb484_4_k_cu_2464c016_260174cuda3std3__48in_placeE
	.align		8
        /*0048*/ 	.dword	_ZN40_INTERNAL_1dbbb484_4_k_cu_2464c016_260174cuda3std6ranges3__45__cpo4swapE
	.align		8
        /*0050*/ 	.dword	_ZN40_INTERNAL_1dbbb484_4_k_cu_2464c016_260174cuda3std6ranges3__45__cpo9iter_moveE
	.align		8
        /*0058*/ 	.dword	_ZN40_INTERNAL_1dbbb484_4_k_cu_2464c016_260174cute7productE
	.align		8
        /*0060*/ 	.dword	_ZN40_INTERNAL_1dbbb484_4_k_cu_2464c016_260174cute1_E
	.align		8
        /*0068*/ 	.dword	$str$22
	.align		8
        /*0070*/ 	.dword	$str$23


//--------------------- .text._ZN7cutlass13device_kernelINS_4gemm6kernel13GemmUniversalIN4cute5tupleIJiiiiEEENS1_10collective13CollectiveMmaINS1_34MainloopSm90TmaGmmaWarpSpecializedILi6ENS5_IJNS4_1CILi1EEESB_SB_EEENS1_35KernelTmaWarpSpecializedCooperativeEEENS5_IJNSA_ILi256EEENSA_ILi64EEESG_EEEaNS5_IJlSB_lEEEaSI_NS4_8TiledMMAINS4_8MMA_AtomIJNS4_4SM904GMMA26MMA_64x64x32_S32S8S8_SS_TNEEEENS4_6LayoutINS5_IJNSA_ILi2EEESB_SB_EEENS5_IJSB_NSA_ILi0EEESS_EEEEENS5_IJNS4_10UnderscoreESV_SV_EEEEENS4_13SM90_TMA_LOADENS4_14ComposedLayoutINS4_7SwizzleILi2ELi4ELi3EEENS4_18smem_ptr_flag_bitsILi8EEENSP_INS5_IJNSA_ILi8EEESG_EEENS5_IJSG_SB_EEEEEEEvNS4_8identityESY_S18_vS19_EENS_8epilogue10collective6detail29Sm90TmaWarpSpecializedAdapterINS1C_15DefaultEpilogueIaSI_SI_NS1B_6thread17LinearCombinationIaLi1EiiLNS1G_9ScaleType4KindE0ELNS_15FloatRoundStyleE2EaEENS1_15EpilogueDefaultEEEEEvvEEEEvNT_6ParamsE --------------------------
	.section	.text._ZN7cutlass13device_kernelINS_4gemm6kernel13GemmUniversalIN4cute5tupleIJiiiiEEENS1_10collective13CollectiveMmaINS1_34MainloopSm90TmaGmmaWarpSpecializedILi6ENS5_IJNS4_1CILi1EEESB_SB_EEENS1_35KernelTmaWarpSpecializedCooperativeEEENS5_IJNSA_ILi256EEENSA_ILi64EEESG_EEEaNS5_IJlSB_lEEEaSI_NS4_8TiledMMAINS4_8MMA_AtomIJNS4_4SM904GMMA26MMA_64x64x32_S32S8S8_SS_TNEEEENS4_6LayoutINS5_IJNSA_ILi2EEESB_SB_EEENS5_IJSB_NSA_ILi0EEESS_EEEEENS5_IJNS4_10UnderscoreESV_SV_EEEEENS4_13SM90_TMA_LOADENS4_14ComposedLayoutINS4_7SwizzleILi2ELi4ELi3EEENS4_18smem_ptr_flag_bitsILi8EEENSP_INS5_IJNSA_ILi8EEESG_EEENS5_IJSG_SB_EEEEEEEvNS4_8identityESY_S18_vS19_EENS_8epilogue10collective6detail29Sm90TmaWarpSpecializedAdapterINS1C_15DefaultEpilogueIaSI_SI_NS1B_6thread17LinearCombinationIaLi1EiiLNS1G_9ScaleType4KindE0ELNS_15FloatRoundStyleE2EaEENS1_15EpilogueDefaultEEEEEvvEEEEvNT_6ParamsE,"ax",@progbits
	.align	128
.text._ZN7cutlass13device_kernelINS_4gemm6kernel13GemmUniversalIN4cute5tupleIJiiiiEEENS1_10collective13CollectiveMmaINS1_34MainloopSm90TmaGmmaWarpSpecializedILi6ENS5_IJNS4_1CILi1EEESB_SB_EEENS1_35KernelTmaWarpSpecializedCooperativeEEENS5_IJNSA_ILi256EEENSA_ILi64EEESG_EEEaNS5_IJlSB_lEEEaSI_NS4_8TiledMMAINS4_8MMA_AtomIJNS4_4SM904GMMA26MMA_64x64x32_S32S8S8_SS_TNEEEENS4_6LayoutINS5_IJNSA_ILi2EEESB_SB_EEENS5_IJSB_NSA_ILi0EEESS_EEEEENS5_IJNS4_10UnderscoreESV_SV_EEEEENS4_13SM90_TMA_LOADENS4_14ComposedLayoutINS4_7SwizzleILi2ELi4ELi3EEENS4_18smem_ptr_flag_bitsILi8EEENSP_INS5_IJNSA_ILi8EEESG_EEENS5_IJSG_SB_EEEEEEEvNS4_8identityESY_S18_vS19_EENS_8epilogue10collective6detail29Sm90TmaWarpSpecializedAdapterINS1C_15DefaultEpilogueIaSI_SI_NS1B_6thread17LinearCombinationIaLi1EiiLNS1G_9ScaleType4KindE0ELNS_15FloatRoundStyleE2EaEENS1_15EpilogueDefaultEEEEEvvEEEEvNT_6ParamsE:
        .type           _ZN7cutlass13device_kernelINS_4gemm6kernel13GemmUniversalIN4cute5tupleIJiiiiEEENS1_10collective13CollectiveMmaINS1_34MainloopSm90TmaGmmaWarpSpecializedILi6ENS5_IJNS4_1CILi1EEESB_SB_EEENS1_35KernelTmaWarpSpecializedCooperativeEEENS5_IJNSA_ILi256EEENSA_ILi64EEESG_EEEaNS5_IJlSB_lEEEaSI_NS4_8TiledMMAINS4_8MMA_AtomIJNS4_4SM904GMMA26MMA_64x64x32_S32S8S8_SS_TNEEEENS4_6LayoutINS5_IJNSA_ILi2EEESB_SB_EEENS5_IJSB_NSA_ILi0EEESS_EEEEENS5_IJNS4_10UnderscoreESV_SV_EEEEENS4_13SM90_TMA_LOADENS4_14ComposedLayoutINS4_7SwizzleILi2ELi4ELi3EEENS4_18smem_ptr_flag_bitsILi8EEENSP_INS5_IJNSA_ILi8EEESG_EEENS5_IJSG_SB_EEEEEEEvNS4_8identityESY_S18_vS19_EENS_8epilogue10collective6detail29Sm90TmaWarpSpecializedAdapterINS1C_15DefaultEpilogueIaSI_SI_NS1B_6thread17LinearCombinationIaLi1EiiLNS1G_9ScaleType4KindE0ELNS_15FloatRoundStyleE2EaEENS1_15EpilogueDefaultEEEEEvvEEEEvNT_6ParamsE,@function
        .size           _ZN7cutlass13device_kernelINS_4gemm6kernel13GemmUniversalIN4cute5tupleIJiiiiEEENS1_10collective13CollectiveMmaINS1_34MainloopSm90TmaGmmaWarpSpecializedILi6ENS5_IJNS4_1CILi1EEESB_SB_EEENS1_35KernelTmaWarpSpecializedCooperativeEEENS5_IJNSA_ILi256EEENSA_ILi64EEESG_EEEaNS5_IJlSB_lEEEaSI_NS4_8TiledMMAINS4_8MMA_AtomIJNS4_4SM904GMMA26MMA_64x64x32_S32S8S8_SS_TNEEEENS4_6LayoutINS5_IJNSA_ILi2EEESB_SB_EEENS5_IJSB_NSA_ILi0EEESS_EEEEENS5_IJNS4_10UnderscoreESV_SV_EEEEENS4_13SM90_TMA_LOADENS4_14ComposedLayoutINS4_7SwizzleILi2ELi4ELi3EEENS4_18smem_ptr_flag_bitsILi8EEENSP_INS5_IJNSA_ILi8EEESG_EEENS5_IJSG_SB_EEEEEEEvNS4_8identityESY_S18_vS19_EENS_8epilogue10collective6detail29Sm90TmaWarpSpecializedAdapterINS1C_15DefaultEpilogueIaSI_SI_NS1B_6thread17LinearCombinationIaLi1EiiLNS1G_9ScaleType4KindE0ELNS_15FloatRoundStyleE2EaEENS1_15EpilogueDefaultEEEEEvvEEEEvNT_6ParamsE,(.L_x_202 - _ZN7cutlass13device_kernelINS_4gemm6kernel13GemmUniversalIN4cute5tupleIJiiiiEEENS1_10collective13CollectiveMmaINS1_34MainloopSm90TmaGmmaWarpSpecializedILi6ENS5_IJNS4_1CILi1EEESB_SB_EEENS1_35KernelTmaWarpSpecializedCooperativeEEENS5_IJNSA_ILi256EEENSA_ILi64EEESG_EEEaNS5_IJlSB_lEEEaSI_NS4_8TiledMMAINS4_8MMA_AtomIJNS4_4SM904GMMA26MMA_64x64x32_S32S8S8_SS_TNEEEENS4_6LayoutINS5_IJNSA_ILi2EEESB_SB_EEENS5_IJSB_NSA_ILi0EEESS_EEEEENS5_IJNS4_10UnderscoreESV_SV_EEEEENS4_13SM90_TMA_LOADENS4_14ComposedLayoutINS4_7SwizzleILi2ELi4ELi3EEENS4_18smem_ptr_flag_bitsILi8EEENSP_INS5_IJNSA_ILi8EEESG_EEENS5_IJSG_SB_EEEEEEEvNS4_8identityESY_S18_vS19_EENS_8epilogue10collective6detail29Sm90TmaWarpSpecializedAdapterINS1C_15DefaultEpilogueIaSI_SI_NS1B_6thread17LinearCombinationIaLi1EiiLNS1G_9ScaleType4KindE0ELNS_15FloatRoundStyleE2EaEENS1_15EpilogueDefaultEEEEEvvEEEEvNT_6ParamsE)
        .other          _ZN7cutlass13device_kernelINS_4gemm6kernel13GemmUniversalIN4cute5tupleIJiiiiEEENS1_10collective13CollectiveMmaINS1_34MainloopSm90TmaGmmaWarpSpecializedILi6ENS5_IJNS4_1CILi1EEESB_SB_EEENS1_35KernelTmaWarpSpecializedCooperativeEEENS5_IJNSA_ILi256EEENSA_ILi64EEESG_EEEaNS5_IJlSB_lEEEaSI_NS4_8TiledMMAINS4_8MMA_AtomIJNS4_4SM904GMMA26MMA_64x64x32_S32S8S8_SS_TNEEEENS4_6LayoutINS5_IJNSA_ILi2EEESB_SB_EEENS5_IJSB_NSA_ILi0EEESS_EEEEENS5_IJNS4_10UnderscoreESV_SV_EEEEENS4_13SM90_TMA_LOADENS4_14ComposedLayoutINS4_7SwizzleILi2ELi4ELi3EEENS4_18smem_ptr_flag_bitsILi8EEENSP_INS5_IJNSA_ILi8EEESG_EEENS5_IJSG_SB_EEEEEEEvNS4_8identityESY_S18_vS19_EENS_8epilogue10collective6detail29Sm90TmaWarpSpecializedAdapterINS1C_15DefaultEpilogueIaSI_SI_NS1B_6thread17LinearCombinationIaLi1EiiLNS1G_9ScaleType4KindE0ELNS_15FloatRoundStyleE2EaEENS1_15EpilogueDefaultEEEEEvvEEEEvNT_6ParamsE,@"STO_CUDA_ENTRY STV_DEFAULT"
_ZN7cutlass13device_kernelINS_4gemm6kernel13GemmUniversalIN4cute5tupleIJiiiiEEENS1_10collective13CollectiveMmaINS1_34MainloopSm90TmaGmmaWarpSpecializedILi6ENS5_IJNS4_1CILi1EEESB_SB_EEENS1_35KernelTmaWarpSpecializedCooperativeEEENS5_IJNSA_ILi256EEENSA_ILi64EEESG_EEEaNS5_IJlSB_lEEEaSI_NS4_8TiledMMAINS4_8MMA_AtomIJNS4_4SM904GMMA26MMA_64x64x32_S32S8S8_SS_TNEEEENS4_6LayoutINS5_IJNSA_ILi2EEESB_SB_EEENS5_IJSB_NSA_ILi0EEESS_EEEEENS5_IJNS4_10UnderscoreESV_SV_EEEEENS4_13SM90_TMA_LOADENS4_14ComposedLayoutINS4_7SwizzleILi2ELi4ELi3EEENS4_18smem_ptr_flag_bitsILi8EEENSP_INS5_IJNSA_ILi8EEESG_EEENS5_IJSG_SB_EEEEEEEvNS4_8identityESY_S18_vS19_EENS_8epilogue10collective6detail29Sm90TmaWarpSpecializedAdapterINS1C_15DefaultEpilogueIaSI_SI_NS1B_6thread17LinearCombinationIaLi1EiiLNS1G_9ScaleType4KindE0ELNS_15FloatRoundStyleE2EaEENS1_15EpilogueDefaultEEEEEvvEEEEvNT_6ParamsE:
[----:B------:R-:W0:Y:S01]  /*0000*/  LDC R1, c[0x0][0x28] ;  /* 0x00000a00ff017b82 */ /* 0x000e220000000800 */
[----:B------:R-:W1:Y:S01]  /*0010*/  S2R R3, SR_TID.X ;  /* 0x0000000000037919 */ /* 0x000e620000002100 */
[----:B------:R-:W-:Y:S01]  /*0020*/  ELECT P0, URZ, PT ;  /* 0x00000000003f782f */ /* 0x000fe20003800000 */
[----:B------:R-:W-:Y:S01]  /*0030*/  BSSY B0, `(.L_x_0) ;  /* 0x000000f000007945 */ /* 0x000fe20003800000 */
[--C-:B-1----:R-:W-:Y:S02]  /*0040*/  SHF.R.U32.HI R0, RZ, 0x5, R3.reuse ;  /* 0x00000005ff007819 */ /* 0x102fe40000011603 */
[----:B------:R-:W-:-:S03]  /*0050*/  SHF.R.U32.HI R14, RZ, 0x7, R3 ;  /* 0x00000007ff0e7819 */ /* 0x000fc60000011603 */
[----:B------:R-:W1:Y:S04]  /*0060*/  SHFL.IDX PT, R4, R0, RZ, 0x1f ;  /* 0x00001fff00047589 */ /* 0x000e6800000e0000 */
[----:B------:R2:W3:Y:S01]  /*0070*/  SHFL.IDX PT, R10, R14, RZ, 0x1f ;  /* 0x00001fff0e0a7589 */ /* 0x0004e200000e0000 */
[----:B-1----:R-:W-:-:S13]  /*0080*/  ISETP.NE.OR P0, PT, R4, RZ, !P0 ;  /* 0x000000ff0400720c */ /* 0x002fda0004705670 */
[----:B0-23--:R-:W-:Y:S05]  /*0090*/  @P0 BRA `(.L_x_1) ;  /* 0x0000000000200947 */ /* 0x00dfea0003800000 */
[----:B------:R-:W-:Y:S02]  /*00a0*/  ULDC.64 UR4, c[0x0][0x198] ;  /* 0x0000660000047ab9 */ /* 0x000fe40000000a00 */
[----:B------:R-:W-:Y:S02]  /*00b0*/  UIADD3 UR6, UP0, UR4, 0xf0, URZ ;  /* 0x000000f004067890 */ /* 0x000fe4000ff1e03f */
[----:B------:R-:W-:Y:S02]  /*00c0*/  UIADD3 UR4, UP1, UR4, 0x1f0, URZ ;  /* 0x000001f004047890 */ /* 0x000fe4000ff3e03f */
[----:B------:R-:W-:Y:S02]  /*00d0*/  UIADD3.X UR7, URZ, UR5, URZ, UP0, !UPT ;  /* 0x000000053f077290 */ /* 0x000fe400087fe43f */
[----:B------:R-:W-:-:S07]  /*00e0*/  UIADD3.X UR5, URZ, UR5, URZ, UP1, !UPT ;  /* 0x000000053f057290 */ /* 0x000fce0008ffe43f */
[----:B------:R0:W-:Y:S02]  /*00f0*/  UTMACCTL.PF [UR6] ;  /* 0x00000000060079b9 */ /* 0x0001e40008040000 */
[----:B------:R0:W-:Y:S02]  /*0100*/  UTMACCTL.PF [UR4] ;  /* 0x00000000040079b9 */ /* 0x0001e40008040000 */
[----:B0-----:R-:W-:Y:S01]  /*0110*/  NOP ;  /* 0x0000000000007918 */ /* 0x001fe20000000000 */
.L_x_1:
[----:B------:R-:W-:Y:S05]  /*0120*/  BSYNC B0 ;  /* 0x0000000000007941 */ /* 0x000fea0003800000 */
.L_x_0:
[----:B------:R-:W0:Y:S02]  /*0130*/  SHFL.IDX PT, R2, R0, RZ, 0x1f ;  /* 0x00001fff00027589 */ /* 0x000e2400000e0000 */
[----:B0-----:R-:W-:-:S13]  /*0140*/  ISETP.NE.AND P0, PT, R2, RZ, PT ;  /* 0x000000ff0200720c */ /* 0x001fda0003f05270 */
[----:B------:R-:W-:Y:S05]  /*0150*/  @P0 BRA `(.L_x_2) ;  /* 0x0000000000680947 */ /* 0x000fea0003800000 */
[----:B------:R-:W0:Y:S01]  /*0160*/  S2UR UR8, SR_CgaCtaId ;  /* 0x00000000000879c3 */ /* 0x000e220000008800 */
[----:B------:R-:W-:Y:S01]  /*0170*/  UMOV UR4, 0x400 ;  /* 0x0000040000047882 */ /* 0x000fe20000000000 */
[----:B------:R-:W-:Y:S01]  /*0180*/  UMOV UR5, 0x1 ;  /* 0x0000000100057882 */ /* 0x000fe20000000000 */
[----:B------:R-:W-:Y:S01]  /*0190*/  UMOV UR6, 0x100 ;  /* 0x0000010000067882 */ /* 0x000fe20000000000 */
[----:B------:R-:W-:Y:S01]  /*01a0*/  ELECT P0, URZ, PT ;  /* 0x00000000003f782f */ /* 0x000fe20003800000 */
[----:B------:R-:W-:-:S04]  /*01b0*/  UIADD3 UR6, -UR6, 0x100000, URZ ;  /* 0x0010000006067890 */ /* 0x000fc8000fffe13f */
[----:B------:R-:W-:Y:S02]  /*01c0*/  USHF.L.U32 UR7, UR6, 0xb, URZ ;  /* 0x0000000b06077899 */ /* 0x000fe4000800063f */
[----:B------:R-:W-:Y:S02]  /*01d0*/  USHF.L.U32 UR6, UR6, 0x1, URZ ;  /* 0x0000000106067899 */ /* 0x000fe4000800063f */
[----:B0-----:R-:W-:Y:S02]  /*01e0*/  ULEA UR8, UR8, UR4, 0x18 ;  /* 0x0000000408087291 */ /* 0x001fe4000f8ec03f */
[----:B------:R-:W-:-:S04]  /*01f0*/  UIADD3 UR4, -UR5, 0x100000, URZ ;  /* 0x0010000005047890 */ /* 0x000fc8000fffe13f */
[----:B------:R-:W-:Y:S02]  /*0200*/  USHF.L.U32 UR5, UR4, 0xb, URZ ;  /* 0x0000000b04057899 */ /* 0x000fe4000800063f */
[----:B------:R-:W-:Y:S01]  /*0210*/  USHF.L.U32 UR4, UR4, 0x1, URZ ;  /* 0x0000000104047899 */ /* 0x000fe2000800063f */
[----:B------:R-:W0:Y:S11]  /*0220*/  FENCE.VIEW.ASYNC.S ;  /* 0x00000000000073c6 */ /* 0x000e360000000000 */
[----:B0-----:R0:W1:Y:S01]  /*0230*/  SYNCS.EXCH.64 URZ, [UR8], UR4 ;  /* 0x00000004083f75b2 */ /* 0x0010620008000100 */
[----:B------:R0:W2:Y:S01]  /*0240*/  SYNCS.EXCH.64 URZ, [UR8+0x30], UR6 ;  /* 0x00003006083f75b2 */ /* 0x0000a20008000100 */
[----:B------:R0:W3:Y:S01]  /*0250*/  SYNCS.EXCH.64 URZ, [UR8+0x8], UR4 ;  /* 0x00000804083f75b2 */ /* 0x0000e20008000100 */
[----:B------:R0:W4:Y:S01]  /*0260*/  SYNCS.EXCH.64 URZ, [UR8+0x38], UR6 ;  /* 0x00003806083f75b2 */ /* 0x0001220008000100 */
[----:B------:R0:W0:Y:S01]  /*0270*/  SYNCS.EXCH.64 URZ, [UR8+0x10], UR4 ;  /* 0x00001004083f75b2 */ /* 0x0000220008000100 */
[----:B------:R0:W0:Y:S01]  /*0280*/  SYNCS.EXCH.64 URZ, [UR8+0x40], UR6 ;  /* 0x00004006083f75b2 */ /* 0x0000220008000100 */
[----:B------:R0:W0:Y:S01]  /*0290*/  SYNCS.EXCH.64 URZ, [UR8+0x18], UR4 ;  /* 0x00001804083f75b2 */ /* 0x0000220008000100 */
[----:B------:R0:W0:Y:S01]  /*02a0*/  SYNCS.EXCH.64 URZ, [UR8+0x48], UR6 ;  /* 0x00004806083f75b2 */ /* 0x0000220008000100 */
[----:B------:R0:W0:Y:S01]  /*02b0*/  SYNCS.EXCH.64 URZ, [UR8+0x20], UR4 ;  /* 0x00002004083f75b2 */ /* 0x0000220008000100 */
[----:B------:R0:W0:Y:S01]  /*02c0*/  SYNCS.EXCH.64 URZ, [UR8+0x50], UR6 ;  /* 0x00005006083f75b2 */ /* 0x0000220008000100 */
[----:B------:R0:W0:Y:S01]  /*02d0*/  SYNCS.EXCH.64 URZ, [UR8+0x28], UR4 ;  /* 0x00002804083f75b2 */ /* 0x0000220008000100 */
[----:B------:R0:W0:Y:S01]  /*02e0*/  SYNCS.EXCH.64 URZ, [UR8+0x58], UR6 ;  /* 0x00005806083f75b2 */ /* 0x0000220008000100 */
[----:B------:R-:W-:Y:S01]  /*02f0*/  NOP ;  /* 0x0000000000007918 */ /* 0x000fe20000000000 */
.L_x_2:
[----:B------:R-:W5:Y:S01]  /*0300*/  SHFL.IDX PT, R0, R0, RZ, 0x1f ;  /* 0x00001fff00007589 */ /* 0x000f6200000e0000 */
[----:B------:R-:W-:Y:S01]  /*0310*/  ELECT P0, URZ, PT ;  /* 0x00000000003f782f */ /* 0x000fe20003800000 */
[----:B------:R-:W1:Y:S01]  /*0320*/  LDC R2, c[0x0][0x65c] ;  /* 0x00019700ff027b82 */ /* 0x000e620000000800 */
[----:B------:R-:W-:Y:S01]  /*0330*/  SHF.R.S32.HI R7, RZ, 0x1f, R4 ;  /* 0x0000001fff077819 */ /* 0x000fe20000011404 */
[----:B------:R-:W2:Y:S01]  /*0340*/  S2R R5, SR_CTAID.Y ;  /* 0x0000000000057919 */ /* 0x000ea20000002600 */
[----:B0-----:R-:W-:Y:S01]  /*0350*/  UMOV UR4, 0x20 ;  /* 0x0000002000047882 */ /* 0x001fe20000000000 */
[----:B------:R-:W-:Y:S01]  /*0360*/  NOP ;  /* 0x0000000000007918 */ /* 0x000fe20000000000 */
[----:B------:R-:W-:Y:S01]  /*0370*/  LEA.HI R7, R7, R4, RZ, 0x2 ;  /* 0x0000000407077211 */ /* 0x000fe200078f10ff */
[----:B------:R-:W0:Y:S01]  /*0380*/  S2R R6, SR_CTAID.X ;  /* 0x0000000000067919 */ /* 0x000e220000002500 */
[----:B------:R-:W-:Y:S01]  /*0390*/  ISETP.NE.AND P2, PT, R10, RZ, PT ;  /* 0x000000ff0a00720c */ /* 0x000fe20003f45270 */
[----:B------:R-:W-:Y:S01]  /*03a0*/  NOP ;  /* 0x0000000000007918 */ /* 0x000fe20000000000 */
[----:B------:R-:W-:-:S02]  /*03b0*/  LOP3.LUT R7, R7, 0xfffffffc, RZ, 0xc0, !PT ;  /* 0xfffffffc07077812 */ /* 0x000fc400078ec0ff */
[----:B-----5:R-:W-:Y:S02]  /*03c0*/  ISETP.NE.OR P0, PT, R0, RZ, !P0 ;  /* 0x000000ff0000720c */ /* 0x020fe40004705670 */
[----:B-1----:R-:W-:-:S04]  /*03d0*/  ISETP.NE.AND P3, PT, R2, 0x1, PT ;  /* 0x000000010200780c */ /* 0x002fc80003f65270 */
[----:B------:R-:W-:Y:S01]  /*03e0*/  P2R R0, PR, RZ, 0x8 ;  /* 0x00000008ff007803 */ /* 0x000fe20000000000 */
[----:B------:R-:W-:Y:S01]  /*03f0*/  IMAD.IADD R0, R4, 0x1, -R7 ;  /* 0x0000000104007824 */ /* 0x000fe200078e0a07 */
[----:B------:R-:W-:Y:S01]  /*0400*/  LOP3.LUT R4, R3, 0x7f, RZ, 0xc0, !PT ;  /* 0x0000007f03047812 */ /* 0x000fe200078ec0ff */
[----:B------:R-:W-:-:S03]  /*0410*/  IMAD.MOV.U32 R7, RZ, RZ, RZ ;  /* 0x000000ffff077224 */ /* 0x000fc600078e00ff */
[----:B------:R-:W-:Y:S01]  /*0420*/  ISETP.NE.AND P1, PT, R0, 0x3, PT ;  /* 0x000000030000780c */ /* 0x000fe20003f25270 */
[----:B------:R-:W-:Y:S01]  /*0430*/  VOTEU.ALL UP0, P0 ;  /* 0x00000000003f7886 */ /* 0x000fe20000000000 */
[----:B------:R-:W-:Y:S01]  /*0440*/  VOTEU.ALL UP1, P0 ;  /* 0x00000000003f7886 */ /* 0x000fe20000020000 */
[----:B------:R-:W0:Y:S01]  /*0450*/  @P3 LDC R17, c[0x0][0x10] ;  /* 0x00000400ff113b82 */ /* 0x000e220000000800 */
[----:B--2---:R-:W-:Y:S02]  /*0460*/  @P3 IMAD.MOV.U32 R8, RZ, RZ, R5 ;  /* 0x000000ffff083224 */ /* 0x004fe400078e0005 */
[----:B------:R-:W-:Y:S01]  /*0470*/  @!UP0 UMOV UR6, 0x400 ;  /* 0x0000040000068882 */ /* 0x000fe20000000000 */
[----:B------:R-:W-:-:S04]  /*0480*/  @!UP0 UIADD3 UR4, -UR4, 0x100000, URZ ;  /* 0x0010000004048890 */ /* 0x000fc8000fffe13f */
[----:B------:R-:W-:Y:S02]  /*0490*/  @!UP0 USHF.L.U32 UR5, UR4, 0xb, URZ ;  /* 0x0000000b04058899 */ /* 0x000fe4000800063f */
[----:B------:R-:W-:Y:S01]  /*04a0*/  @!UP0 USHF.L.U32 UR4, UR4, 0x1, URZ ;  /* 0x0000000104048899 */ /* 0x000fe2000800063f */
[----:B------:R-:W-:Y:S01]  /*04b0*/  @P3 IMAD.MOV.U32 R9, RZ, RZ, RZ ;  /* 0x000000ffff093224 */ /* 0x000fe200078e00ff */
[----:B------:R-:W1:Y:S08]  /*04c0*/  @!UP0 S2UR UR7, SR_CgaCtaId ;  /* 0x00000000000789c3 */ /* 0x000e700000008800 */
[----:B------:R-:W2:Y:S01]  /*04d0*/  @!P3 LDC R11, c[0x0][0xc] ;  /* 0x00000300ff0bbb82 */ /* 0x000ea20000000800 */
[----:B0-----:R-:W-:Y:S01]  /*04e0*/  @P3 IMAD.WIDE.U32 R16, R6, R17, R8 ;  /* 0x0000001106103225 */ /* 0x001fe200078e0008 */
[----:B-1----:R-:W-:Y:S01]  /*04f0*/  @!UP0 ULEA UR8, UR7, UR6, 0x18 ;  /* 0x0000000607088291 */ /* 0x002fe2000f8ec03f */
[----:B------:R-:W-:-:S02]  /*0500*/  VOTEU.ALL UP0, P0 ;  /* 0x00000000003f7886 */ /* 0x000fc40000000000 */
[----:B------:R-:W-:Y:S01]  /*0510*/  ULDC UR6, c[0x0][0xc] ;  /* 0x0000030000067ab9 */ /* 0x000fe20000000800 */
[----:B------:R-:W-:Y:S01]  /*0520*/  ISETP.EQ.OR P0, PT, R0, RZ, !P1 ;  /* 0x000000ff0000720c */ /* 0x000fe20004f02670 */
[----:B------:R-:W-:-:S03]  /*0530*/  ULDC UR7, c[0x0][0x10] ;  /* 0x0000040000077ab9 */ /* 0x000fc60000000800 */
[C---:B------:R-:W-:Y:S01]  /*0540*/  ISETP.EQ.AND P0, PT, R10.reuse, RZ, P0 ;  /* 0x000000ff0a00720c */ /* 0x040fe20000702270 */
[----:B------:R-:W-:Y:S02]  /*0550*/  VIADD R10, R10, 0xffffffff ;  /* 0xffffffff0a0a7836 */ /* 0x000fe40000000000 */
[----:B--2---:R-:W-:Y:S01]  /*0560*/  @!P3 IMAD.WIDE.U32 R8, R11, R5, R6 ;  /* 0x000000050b08b225 */ /* 0x004fe200078e0006 */
[----:B------:R-:W0:Y:S02]  /*0570*/  FENCE.VIEW.ASYNC.S ;  /* 0x00000000000073c6 */ /* 0x000e240000000000 */
[----:B0-----:R-:W3:Y:S01]  /*0580*/  @!UP0 SYNCS.EXCH.64 URZ, [UR8+0x70], UR4 ;  /* 0x00007004083f85b2 */ /* 0x001ee20008000100 */
[----:B------:R-:W-:Y:S01]  /*0590*/  SEL R18, RZ, 0x1, !P0 ;  /* 0x00000001ff127807 */ /* 0x000fe20004000000 */
[----:B------:R-:W-:Y:S01]  /*05a0*/  @P3 IMAD.MOV.U32 R11, RZ, RZ, RZ ;  /* 0x000000ffff0b3224 */ /* 0x000fe200078e00ff */
[----:B------:R-:W-:Y:S01]  /*05b0*/  ISETP.GE.U32.AND P1, PT, R10, 0x2, PT ;  /* 0x000000020a00780c */ /* 0x000fe20003f26070 */
[----:B------:R-:W-:-:S02]  /*05c0*/  @!P3 IMAD.MOV.U32 R16, RZ, RZ, R8 ;  /* 0x000000ffff10b224 */ /* 0x000fc400078e0008 */
[----:B------:R-:W-:Y:S01]  /*05d0*/  @P3 IMAD.IADD R17, R17, 0x1, R11 ;  /* 0x0000000111113824 */ /* 0x000fe200078e020b */
[----:B------:R-:W-:Y:S01]  /*05e0*/  SEL R18, R18, 0x2, P1 ;  /* 0x0000000212127807 */ /* 0x000fe20000800000 */
[----:B------:R-:W-:Y:S01]  /*05f0*/  @!P3 IMAD.MOV.U32 R17, RZ, RZ, R9 ;  /* 0x000000ffff11b224 */ /* 0x000fe200078e0009 */
[----:B------:R0:W3:Y:S01]  /*0600*/  @!UP1 SYNCS.EXCH.64 URZ, [UR8+0x78], UR4 ;  /* 0x00007804083f95b2 */ /* 0x0000e20008000100 */
[----:B------:R-:W-:Y:S01]  /*0610*/  NOP ;  /* 0x0000000000007918 */ /* 0x000fe20000000000 */
[----:B0-----:R-:W-:-:S03]  /*0620*/  UIMAD.WIDE.U32 UR4, UR6, UR7, URZ ;  /* 0x00000007060472a5 */ /* 0x001fc6000f8e003f */
[----:B------:R-:W-:Y:S02]  /*0630*/  ULDC UR6, c[0x0][0x14] ;  /* 0x0000050000067ab9 */ /* 0x000fe40000000800 */
[----:B------:R-:W-:Y:S02]  /*0640*/  UIMAD.WIDE.U32 UR36, UR4, UR6, URZ ;  /* 0x00000006042472a5 */ /* 0x000fe4000f8e003f */
[----:B------:R-:W-:-:S04]  /*0650*/  UIMAD UR42, UR5, UR6, URZ ;  /* 0x00000006052a72a4 */ /* 0x000fc8000f8e023f */
[----:B------:R-:W-:Y:S01]  /*0660*/  UIADD3 UR42, UR37, UR42, URZ ;  /* 0x0000002a252a7290 */ /* 0x000fe2000fffe03f */
[----:B---34-:R-:W-:Y:S06]  /*0670*/  BAR.SYNC.DEFER_BLOCKING 0x0 ;  /* 0x0000000000007b1d */ /* 0x018fec0000010000 */
[----:B------:R-:W-:Y:S05]  /*0680*/  @!P2 BRA `(.L_x_3) ;  /* 0x000000500070a947 */ /* 0x000fea0003800000 */
[----:B------:R-:W-:-:S13]  /*0690*/  ISETP.GT.U32.AND P0, PT, R10, 0x1, PT ;  /* 0x000000010a00780c */ /* 0x000fda0003f04070 */
[----:B------:R-:W-:Y:S05]  /*06a0*/  @P0 EXIT ;  /* 0x000000000000094d */ /* 0x000fea0003800000 */
[----:B------:R-:W-:Y:S01]  /*06b0*/  ULDC.64 UR4, c[0x0][0x650] ;  /* 0x0001940000047ab9 */ /* 0x000fe20000000a00 */
[----:B------:R-:W-:Y:S01]  /*06c0*/  PRMT R0, RZ, 0x7610, R0 ;  /* 0x00007610ff007816 */ /* 0x000fe20000000000 */
[----:B------:R-:W-:Y:S01]  /*06d0*/  IMAD.MOV.U32 R97, RZ, RZ, -0x1 ;  /* 0xffffffffff617424 */ /* 0x000fe200078e00ff */
[----:B------:R-:W-:Y:S01]  /*06e0*/  ISETP.GE.U32.AND P0, PT, R16, UR4, PT ;  /* 0x0000000410007c0c */ /* 0x000fe2000bf06070 */
[----:B------:R-:W-:Y:S02]  /*06f0*/  IMAD.MOV.U32 R98, RZ, RZ, -0x1 ;  /* 0xffffffffff627424 */ /* 0x000fe400078e00ff */
[----:B------:R-:W-:Y:S01]  /*0700*/  IMAD.MOV.U32 R19, RZ, RZ, -0x1 ;  /* 0xffffffffff137424 */ /* 0x000fe200078e00ff */
[----:B------:R-:W-:-:S13]  /*0710*/  ISETP.GE.U32.AND.EX P0, PT, R17, UR5, PT, P0 ;  /* 0x0000000511007c0c */ /* 0x000fda000bf06100 */
[----:B------:R-:W-:Y:S05]  /*0720*/  @P0 BRA `(.L_x_4) ;  /* 0x0000000400580947 */ /* 0x000fea0003800000 */
[----:B------:R-:W0:Y:S01]  /*0730*/  LDC.64 R20, c[0x0][0x628] ;  /* 0x00018a00ff147b82 */ /* 0x000e220000000a00 */
[----:B------:R-:W-:Y:S02]  /*0740*/  IMAD.MOV.U32 R8, RZ, RZ, R16 ;  /* 0x000000ffff087224 */ /* 0x000fe400078e0010 */
[----:B------:R-:W-:-:S05]  /*0750*/  IMAD.MOV.U32 R9, RZ, RZ, R17 ;  /* 0x000000ffff097224 */ /* 0x000fca00078e0011 */
[----:B------:R-:W1:Y:S08]  /*0760*/  LDC R0, c[0x0][0x630] ;  /* 0x00018c00ff007b82 */ /* 0x000e700000000800 */
[----:B------:R-:W2:Y:S01]  /*0770*/  LDC.64 R22, c[0x0][0x620] ;  /* 0x00018800ff167b82 */ /* 0x000ea20000000a00 */
[----:B0-----:R-:W-:-:S04]  /*0780*/  ISETP.NE.U32.AND P0, PT, R20, RZ, PT ;  /* 0x000000ff1400720c */ /* 0x001fc80003f05070 */
[----:B------:R-:W-:-:S13]  /*0790*/  ISETP.NE.AND.EX P0, PT, R21, RZ, PT, P0 ;  /* 0x000000ff1500720c */ /* 0x000fda0003f05300 */
[----:B-12---:R-:W-:Y:S05]  /*07a0*/  @!P0 BRA `(.L_x_5) ;  /* 0x0000000000288947 */ /* 0x006fea0003800000 */
[----:B------:R-:W0:Y:S02]  /*07b0*/  LDC R13, c[0x0][0x634] ;  /* 0x00018d00ff0d7b82 */ /* 0x000e240000000800 */
[----:B0-----:R-:W-:-:S05]  /*07c0*/  IADD3 R13, P0, R16, R13, RZ ;  /* 0x0000000d100d7210 */ /* 0x001fca0007f1e0ff */
[----:B------:R-:W-:-:S04]  /*07d0*/  IMAD.X R15, RZ, RZ, R17, P0 ;  /* 0x000000ffff0f7224 */ /* 0x000fc800000e0611 */
[----:B------:R-:W-:-:S04]  /*07e0*/  IMAD.WIDE.U32 R8, R15, R20, RZ ;  /* 0x000000140f087225 */ /* 0x000fc800078e00ff */
[----:B------:R-:W-:-:S04]  /*07f0*/  IMAD.WIDE.U32 R10, P0, R13, R21, R8 ;  /* 0x000000150d0a7225 */ /* 0x000fc80007800008 */
[----:B------:R-:W-:-:S04]  /*0800*/  IMAD.WIDE.U32 R8, R13, R20, RZ ;  /* 0x000000140d087225 */ /* 0x000fc800078e00ff */
[----:B------:R-:W-:Y:S01]  /*0810*/  IMAD.X R13, RZ, RZ, RZ, P0 ;  /* 0x000000ffff0d7224 */ /* 0x000fe200000e06ff */
[----:B------:R-:W-:Y:S01]  /*0820*/  IADD3 RZ, P0, R9, R10, RZ ;  /* 0x0000000a09ff7210 */ /* 0x000fe20007f1e0ff */
[----:B------:R-:W-:-:S04]  /*0830*/  IMAD.MOV.U32 R12, RZ, RZ, R11 ;  /* 0x000000ffff0c7224 */ /* 0x000fc800078e000b */
[----:B------:R-:W-:-:S08]  /*0840*/  IMAD.WIDE.U32.X R8, R15, R21, R12, P0 ;  /* 0x000000150f087225 */ /* 0x000fd000000e040c */
.L_x_5:
[-CC-:B------:R-:W-:Y:S01]  /*0850*/  SHF.R.U64 R25, R8, R0.reuse, R9.reuse ;  /* 0x0000000008197219 */ /* 0x180fe20000001209 */
[----:B------:R-:W0:Y:S01]  /*0860*/  LDC R12, c[0x0][0x618] ;  /* 0x00018600ff0c7b82 */ /* 0x000e220000000800 */
[----:B------:R-:W-:Y:S01]  /*0870*/  SHF.R.U32.HI R7, RZ, R0, R9 ;  /* 0x00000000ff077219 */ /* 0x000fe20000011609 */
[----:B------:R-:W-:Y:S01]  /*0880*/  ULDC UR4, c[0x0][0x150] ;  /* 0x0000540000047ab9 */ /* 0x000fe20000000800 */
[----:B------:R-:W-:Y:S02]  /*0890*/  IADD3 R11, P0, RZ, -R25, RZ ;  /* 0x80000019ff0b7210 */ /* 0x000fe40007f1e0ff */
[----:B------:R-:W-:-:S03]  /*08a0*/  I2FP.F32.U32 R0, R6 ;  /* 0x0000000600007245 */ /* 0x000fc60000201000 */
[----:B------:R-:W1:Y:S01]  /*08b0*/  LDC.64 R30, c[0x0][0x640] ;  /* 0x00019000ff1e7b82 */ /* 0x000e620000000a00 */
[----:B------:R-:W-:Y:S02]  /*08c0*/  IMAD.X R13, RZ, RZ, ~R7, P0 ;  /* 0x000000ffff0d7224 */ /* 0x000fe400000e0e07 */
[----:B------:R-:W-:Y:S01]  /*08d0*/  FMUL R0, R0, UR4 ;  /* 0x0000000400007c20 */ /* 0x000fe20008400000 */
[----:B------:R-:W-:Y:S01]  /*08e0*/  IMAD.WIDE.U32 R8, R11, R22, R16 ;  /* 0x000000160b087225 */ /* 0x000fe200078e0010 */
[----:B------:R-:W-:-:S03]  /*08f0*/  ULDC UR4, c[0x0][0x154] ;  /* 0x0000550000047ab9 */ /* 0x000fc60000000800 */
[----:B------:R-:W-:Y:S01]  /*0900*/  IMAD R10, R13, R22, RZ ;  /* 0x000000160d0a7224 */ /* 0x000fe200078e02ff */
[----:B------:R-:W2:Y:S01]  /*0910*/  LDC R7, c[0x0][0x144] ;  /* 0x00005100ff077b82 */ /* 0x000ea20000000800 */
[----:B------:R-:W3:Y:S02]  /*0920*/  F2I.U32.TRUNC.NTZ R0, R0 ;  /* 0x0000000000007305 */ /* 0x000ee4000020f000 */
[----:B------:R-:W-:-:S04]  /*0930*/  IMAD R11, R11, R23, R10 ;  /* 0x000000170b0b7224 */ /* 0x000fc800078e020a */
[----:B------:R-:W-:Y:S01]  /*0940*/  IMAD.IADD R9, R9, 0x1, R11 ;  /* 0x0000000109097824 */ /* 0x000fe200078e020b */
[----:B------:R-:W4:Y:S01]  /*0950*/  LDC R24, c[0x0][0x608] ;  /* 0x00018200ff187b82 */ /* 0x000f220000000800 */
[----:B------:R-:W-:-:S03]  /*0960*/  IMAD.MOV.U32 R11, RZ, RZ, -0x1 ;  /* 0xffffffffff0b7424 */ /* 0x000fc600078e00ff */
[-CC-:B0-----:R-:W-:Y:S02]  /*0970*/  SHF.R.U64 R22, R8, R12.reuse, R9.reuse ;  /* 0x0000000c08167219 */ /* 0x181fe40000001209 */
[----:B------:R-:W-:Y:S02]  /*0980*/  I2FP.F32.U32 R8, R5 ;  /* 0x0000000500087245 */ /* 0x000fe40000201000 */
[----:B------:R-:W0:Y:S01]  /*0990*/  LDC R28, c[0x0][0x658] ;  /* 0x00019600ff1c7b82 */ /* 0x000e220000000800 */
[----:B-1----:R-:W-:Y:S01]  /*09a0*/  ISETP.NE.U32.AND P0, PT, R30, RZ, PT ;  /* 0x000000ff1e00720c */ /* 0x002fe20003f05070 */
[----:B---3--:R-:W-:Y:S02]  /*09b0*/  IMAD.MOV R10, RZ, RZ, -R0 ;  /* 0x000000ffff0a7224 */ /* 0x008fe400078e0a00 */
[----:B------:R-:W-:Y:S01]  /*09c0*/  FMUL R8, R8, UR4 ;  /* 0x0000000408087c20 */ /* 0x000fe20008400000 */
[----:B------:R-:W-:Y:S02]  /*09d0*/  SHF.R.U32.HI R9, RZ, R12, R9 ;  /* 0x0000000cff097219 */ /* 0x000fe40000011609 */
[----:B------:R-:W-:Y:S01]  /*09e0*/  ISETP.NE.AND.EX P0, PT, R31, RZ, PT, P0 ;  /* 0x000000ff1f00720c */ /* 0x000fe20003f05300 */
[----:B------:R1:W3:Y:S01]  /*09f0*/  F2I.U32.TRUNC.NTZ R15, R8 ;  /* 0x00000008000f7305 */ /* 0x0002e2000020f000 */
[----:B------:R-:W1:Y:S01]  /*0a00*/  LDC R20, c[0x0][0x148] ;  /* 0x00005200ff147b82 */ /* 0x000e620000000800 */
[----:B--2---:R-:W-:-:S07]  /*0a10*/  IMAD R0, R7, R10, R6 ;  /* 0x0000000a07007224 */ /* 0x004fce00078e0206 */
[----:B------:R-:W2:Y:S01]  /*0a20*/  LDC R26, c[0x0][0x600] ;  /* 0x00018000ff1a7b82 */ /* 0x000ea20000000800 */
[-CC-:B----4-:R-:W-:Y:S02]  /*0a30*/  SHF.R.U64 R32, R22, R24.reuse, R9.reuse ;  /* 0x0000001816207219 */ /* 0x190fe40000001209 */
[----:B------:R-:W-:Y:S01]  /*0a40*/  SHF.R.U32.HI R7, RZ, R24, R9 ;  /* 0x00000018ff077219 */ /* 0x000fe20000011609 */
[----:B------:R-:W-:-:S04]  /*0a50*/  IMAD.MOV.U32 R9, RZ, RZ, 0x1 ;  /* 0x00000001ff097424 */ /* 0x000fc800078e00ff */
[----:B------:R-:W4:Y:S01]  /*0a60*/  LDC R21, c[0x0][0x648] ;  /* 0x00019200ff157b82 */ /* 0x000f220000000800 */
[-C--:B0-----:R-:W-:Y:S02]  /*0a70*/  SHF.L.U32 R6, R11, R28.reuse, RZ ;  /* 0x0000001c0b067219 */ /* 0x081fe400000006ff */
[--C-:B------:R-:W-:Y:S02]  /*0a80*/  SHF.R.U64 R24, R32, R28, R7.reuse ;  /* 0x0000001c20187219 */ /* 0x100fe40000001207 */
[----:B------:R-:W-:Y:S02]  /*0a90*/  LOP3.LUT R13, RZ, R6, RZ, 0x33, !PT ;  /* 0x00000006ff0d7212 */ /* 0x000fe400078e33ff */
[-C--:B------:R-:W-:Y:S01]  /*0aa0*/  SHF.R.U32.HI R7, RZ, R28.reuse, R7 ;  /* 0x0000001cff077219 */ /* 0x080fe20000011607 */
[----:B------:R-:W0:Y:S01]  /*0ab0*/  LDC R23, c[0x0][0x638] ;  /* 0x00018e00ff177b82 */ /* 0x000e220000000800 */
[----:B------:R-:W-:Y:S01]  /*0ac0*/  SHF.L.U32 R12, R9, R28, RZ ;  /* 0x0000001c090c7219 */ /* 0x000fe200000006ff */
[----:B------:R-:W-:-:S06]  /*0ad0*/  IMAD.MOV.U32 R6, RZ, RZ, R24 ;  /* 0x000000ffff067224 */ /* 0x000fcc00078e0018 */
[----:B------:R-:W0:Y:S01]  /*0ae0*/  LDC R97, c[0x0][0x610] ;  /* 0x00018400ff617b82 */ /* 0x000e220000000800 */
[----:B-1-3--:R-:W-:Y:S05]  /*0af0*/  @!P0 BRA `(.L_x_6) ;  /* 0x0000000000288947 */ /* 0x00afea0003800000 */
[----:B------:R-:W1:Y:S02]  /*0b00*/  LDC R11, c[0x0][0x64c] ;  /* 0x00019300ff0b7b82 */ /* 0x000e640000000800 */
[----:B-1----:R-:W-:-:S05]  /*0b10*/  IADD3 R11, P0, R24, R11, RZ ;  /* 0x0000000b180b7210 */ /* 0x002fca0007f1e0ff */
        /* <DEDUP_REMOVED lines=8> */
.L_x_6:
[----:B----4-:R-:W-:Y:S01]  /*0ba0*/  SHF.R.U64 R6, R6, R21, R7 ;  /* 0x0000001506067219 */ /* 0x010fe20000001207 */
[----:B--2---:R-:W-:Y:S01]  /*0bb0*/  VIADD R7, R26, 0xffffffff ;  /* 0xffffffff1a077836 */ /* 0x004fe20000000000 */
[----:B------:R-:W-:Y:S01]  /*0bc0*/  LOP3.LUT R13, R32, R13, RZ, 0xc0, !PT ;  /* 0x0000000d200d7212 */ /* 0x000fe200078ec0ff */
[----:B------:R-:W-:Y:S02]  /*0bd0*/  IMAD.MOV R15, RZ, RZ, -R15 ;  /* 0x000000ffff0f7224 */ /* 0x000fe400078e0a0f */
[----:B------:R-:W-:Y:S02]  /*0be0*/  IMAD.MOV R8, RZ, RZ, -R6 ;  /* 0x000000ffff087224 */ /* 0x000fe400078e0a06 */
[----:B------:R-:W-:Y:S01]  /*0bf0*/  IMAD R13, R12, R6, R13 ;  /* 0x000000060c0d7224 */ /* 0x000fe200078e020d */
[----:B------:R-:W-:Y:S01]  /*0c00*/  LOP3.LUT R6, R22, R7, RZ, 0xc0, !PT ;  /* 0x0000000716067212 */ /* 0x000fe200078ec0ff */
[----:B------:R-:W-:Y:S02]  /*0c10*/  @P3 IMAD R0, R20, R15, R5 ;  /* 0x0000000f14003224 */ /* 0x000fe400078e0205 */
[----:B0-----:R-:W-:-:S02]  /*0c20*/  IMAD R5, R8, R23, R24 ;  /* 0x0000001708057224 */ /* 0x001fc400078e0218 */
[----:B------:R-:W-:Y:S02]  /*0c30*/  IMAD R97, R13, R97, R0 ;  /* 0x000000610d617224 */ /* 0x000fe400078e0200 */
[----:B------:R-:W-:Y:S02]  /*0c40*/  IMAD R6, R5, R26, R6 ;  /* 0x0000001a05067224 */ /* 0x000fe400078e0206 */
[----:B------:R-:W-:Y:S02]  /*0c50*/  IMAD.MOV.U32 R0, RZ, RZ, 0x1 ;  /* 0x00000001ff007424 */ /* 0x000fe400078e00ff */
[----:B------:R-:W-:Y:S01]  /*0c60*/  IMAD.MOV.U32 R19, RZ, RZ, R25 ;  /* 0x000000ffff137224 */ /* 0x000fe200078e0019 */
[----:B------:R-:W-:Y:S02]  /*0c70*/  SEL R98, R6, R97, !P3 ;  /* 0x0000006106627207 */ /* 0x000fe40005800000 */
[----:B------:R-:W-:-:S07]  /*0c80*/  SEL R97, R97, R6, !P3 ;  /* 0x0000000661617207 */ /* 0x000fce0005800000 */
.L_x_4:
[----:B------:R-:W-:-:S08]  /*0c90*/  NOP ;  /* 0x0000000000007918 */ /* 0x000fd00000000000 */
[----:B------:R-:W0:Y:S02]  /*0ca0*/  USETMAXREG.TRY_ALLOC.CTAPOOL UP0, 0xe8 ;  /* 0x000000e8000079c8 */ /* 0x000e240008000600 */
[----:B0-----:R-:W-:-:S13]  /*0cb0*/  PLOP3.LUT P0, PT, PT, PT, UP0, 0x80, 0x0 ;  /* 0x000000000000781c */ /* 0x001fda0003f0f008 */
[----:B------:R-:W-:Y:S05]  /*0cc0*/  @!P0 BRA `(.L_x_4) ;  /* 0xfffffffc00f08947 */ /* 0x000fea000383ffff */
[----:B------:R-:W-:Y:S01]  /*0cd0*/  ULDC.64 UR4, c[0x0][0x598] ;  /* 0x0001660000047ab9 */ /* 0x000fe20000000a00 */
[----:B------:R-:W-:Y:S01]  /*0ce0*/  ULDC.64 UR38, c[0x0][0x208] ;  /* 0x0000820000267ab9 */ /* 0x000fe20000000a00 */
[----:B------:R-:W-:-:S04]  /*0cf0*/  ISETP.NE.U32.AND P0, PT, RZ, UR4, PT ;  /* 0x00000004ff007c0c */ /* 0x000fc8000bf05070 */
[----:B------:R-:W-:-:S13]  /*0d00*/  ISETP.NE.AND.EX P0, PT, RZ, UR5, PT, P0 ;  /* 0x00000005ff007c0c */ /* 0x000fda000bf05300 */
[----:B------:R-:W-:Y:S05]  /*0d10*/  @!P0 BRA `(.L_x_7) ;  /* 0x00000000001c8947 */ /* 0x000fea0003800000 */
[----:B------:R-:W0:Y:S02]  /*0d20*/  LDC.64 R6, c[0x0][0x598] ;  /* 0x00016600ff067b82 */ /* 0x000e240000000a00 */
[----:B0-----:R-:W2:Y:S02]  /*0d30*/  LDG.E.64 R6, desc[UR38][R6.64] ;  /* 0x0000002606067981 */ /* 0x001ea4000c1e1b00 */
[----:B--2---:R-:W-:-:S04]  /*0d40*/  ISETP.NE.U32.AND P0, PT, R6, RZ, PT ;  /* 0x000000ff0600720c */ /* 0x004fc80003f05070 */
[----:B------:R-:W-:-:S13]  /*0d50*/  ISETP.NE.AND.EX P0, PT, R7, RZ, PT, P0 ;  /* 0x000000ff0700720c */ /* 0x000fda0003f05300 */
[----:B------:R-:W-:Y:S05]  /*0d60*/  @!P0 BRA `(.L_x_7) ;  /* 0x0000000000088947 */ /* 0x000fea0003800000 */
[----:B------:R0:W5:Y:S01]  /*0d70*/  LD.E R88, desc[UR38][R6.64] ;  /* 0x0000002606587980 */ /* 0x000162000c101900 */
[----:B------:R-:W-:Y:S05]  /*0d80*/  BRA `(.L_x_8) ;  /* 0x0000000000247947 */ /* 0x000fea0003800000 */
.L_x_7:
[----:B------:R-:W-:Y:S02]  /*0d90*/  ULDC.64 UR4, c[0x0][0x588] ;  /* 0x0001620000047ab9 */ /* 0x000fe40000000a00 */
[----:B------:R-:W-:-:S04]  /*0da0*/  ISETP.NE.U32.AND P0, PT, RZ, UR4, PT ;  /* 0x00000004ff007c0c */ /* 0x000fc8000bf05070 */
[----:B------:R-:W-:-:S13]  /*0db0*/  ISETP.NE.AND.EX P0, PT, RZ, UR5, PT, P0 ;  /* 0x00000005ff007c0c */ /* 0x000fda000bf05300 */
[----:B------:R-:W-:Y:S05]  /*0dc0*/  @!P0 BRA `(.L_x_9) ;  /* 0x00000000000c8947 */ /* 0x000fea0003800000 */
[----:B------:R-:W0:Y:S02]  /*0dd0*/  LDC.64 R88, c[0x0][0x588] ;  /* 0x00016200ff587b82 */ /* 0x000e240000000a00 */
[----:B0-----:R1:W5:Y:S01]  /*0de0*/  LDG.E R88, desc[UR38][R88.64] ;  /* 0x0000002658587981 */ /* 0x001362000c1e1900 */
[----:B------:R-:W-:Y:S05]  /*0df0*/  BRA `(.L_x_8) ;  /* 0x0000000000087947 */ /* 0x000fea0003800000 */
.L_x_9:
[----:B------:R-:W-:Y:S02]  /*0e00*/  ULDC UR4, c[0x0][0x580] ;  /* 0x0001600000047ab9 */ /* 0x000fe40000000800 */
[----:B------:R-:W-:-:S07]  /*0e10*/  IMAD.U32 R88, RZ, RZ, UR4 ;  /* 0x00000004ff587e24 */ /* 0x000fce000f8e00ff */
.L_x_8:
[----:B------:R-:W-:Y:S02]  /*0e20*/  ULDC.64 UR4, c[0x0][0x5a0] ;  /* 0x0001680000047ab9 */ /* 0x000fe40000000a00 */
[----:B------:R-:W-:-:S04]  /*0e30*/  ISETP.NE.U32.AND P0, PT, RZ, UR4, PT ;  /* 0x00000004ff007c0c */ /* 0x000fc8000bf05070 */
[----:B------:R-:W-:-:S13]  /*0e40*/  ISETP.NE.AND.EX P0, PT, RZ, UR5, PT, P0 ;  /* 0x00000005ff007c0c */ /* 0x000fda000bf05300 */
[----:B------:R-:W-:Y:S05]  /*0e50*/  @!P0 BRA `(.L_x_10) ;  /* 0x00000000001c8947 */ /* 0x000fea0003800000 */
[----:B0-----:R-:W0:Y:S02]  /*0e60*/  LDC.64 R6, c[0x0][0x5a0] ;  /* 0x00016800ff067b82 */ /* 0x001e240000000a00 */
[----:B0-----:R-:W2:Y:S02]  /*0e70*/  LDG.E.64 R6, desc[UR38][R6.64] ;  /* 0x0000002606067981 */ /* 0x001ea4000c1e1b00 */
[----:B--2---:R-:W-:-:S04]  /*0e80*/  ISETP.NE.U32.AND P0, PT, R6, RZ, PT ;  /* 0x000000ff0600720c */ /* 0x004fc80003f05070 */
[----:B------:R-:W-:-:S13]  /*0e90*/  ISETP.NE.AND.EX P0, PT, R7, RZ, PT, P0 ;  /* 0x000000ff0700720c */ /* 0x000fda0003f05300 */
[----:B------:R-:W-:Y:S05]  /*0ea0*/  @!P0 BRA `(.L_x_10) ;  /* 0x0000000000088947 */ /* 0x000fea0003800000 */
[----:B-1----:R0:W5:Y:S01]  /*0eb0*/  LD.E R89, desc[UR38][R6.64] ;  /* 0x0000002606597980 */ /* 0x002162000c101900 */
[----:B------:R-:W-:Y:S05]  /*0ec0*/  BRA `(.L_x_11) ;  /* 0x0000000000247947 */ /* 0x000fea0003800000 */
.L_x_10:
[----:B------:R-:W-:Y:S02]  /*0ed0*/  ULDC.64 UR4, c[0x0][0x590] ;  /* 0x0001640000047ab9 */ /* 0x000fe40000000a00 */
[----:B------:R-:W-:-:S04]  /*0ee0*/  ISETP.NE.U32.AND P0, PT, RZ, UR4, PT ;  /* 0x00000004ff007c0c */ /* 0x000fc8000bf05070 */
[----:B------:R-:W-:-:S13]  /*0ef0*/  ISETP.NE.AND.EX P0, PT, RZ, UR5, PT, P0 ;  /* 0x00000005ff007c0c */ /* 0x000fda000bf05300 */
[----:B------:R-:W-:Y:S05]  /*0f00*/  @!P0 BRA `(.L_x_12) ;  /* 0x00000000000c8947 */ /* 0x000fea0003800000 */
[----:B0-----:R-:W1:Y:S02]  /*0f10*/  LDC.64 R6, c[0x0][0x590] ;  /* 0x00016400ff067b82 */ /* 0x001e640000000a00 */
[----:B-1----:R1:W5:Y:S01]  /*0f20*/  LDG.E R89, desc[UR38][R6.64] ;  /* 0x0000002606597981 */ /* 0x002362000c1e1900 */
[----:B------:R-:W-:Y:S05]  /*0f30*/  BRA `(.L_x_11) ;  /* 0x0000000000087947 */ /* 0x000fea0003800000 */
.L_x_12:
[----:B------:R-:W-:Y:S02]  /*0f40*/  ULDC UR4, c[0x0][0x584] ;  /* 0x0001610000047ab9 */ /* 0x000fe40000000800 */
[----:B-1----:R-:W-:-:S07]  /*0f50*/  IMAD.U32 R89, RZ, RZ, UR4 ;  /* 0x00000004ff597e24 */ /* 0x002fce000f8e00ff */
.L_x_11:
[----:B------:R-:W-:-:S13]  /*0f60*/  LOP3.LUT P0, RZ, R0, 0xff, RZ, 0xc0, !PT ;  /* 0x000000ff00ff7812 */ /* 0x000fda000780c0ff */
[----:B------:R-:W-:Y:S05]  /*0f70*/  @!P0 EXIT ;  /* 0x000000000000894d */ /* 0x000fea0003800000 */
[----:B------:R-:W2:Y:S01]  /*0f80*/  LDC R91, c[0x0][0x658] ;  /* 0x00019600ff5b7b82 */ /* 0x000ea20000000800 */
[----:B------:R-:W-:Y:S01]  /*0f90*/  ULDC.64 UR6, c[0x0][0x288] ;  /* 0x0000a20000067ab9 */ /* 0x000fe20000000a00 */
[----:B------:R-:W-:Y:S01]  /*0fa0*/  LOP3.LUT R14, R14, 0x1, RZ, 0xc0, !PT ;  /* 0x000000010e0e7812 */ /* 0x000fe200078ec0ff */
[----:B------:R-:W-:Y:S01]  /*0fb0*/  UIADD3 UR4, UR7, 0x3f, URZ ;  /* 0x0000003f07047890 */ /* 0x000fe2000fffe03f */
[----:B------:R-:W-:Y:S01]  /*0fc0*/  SHF.R.U32.HI R0, RZ, 0x2, R3 ;  /* 0x00000002ff007819 */ /* 0x000fe20000011603 */
[----:B------:R-:W-:Y:S01]  /*0fd0*/  IMAD.U32 R5, RZ, RZ, UR6 ;  /* 0x00000006ff057e24 */ /* 0x000fe2000f8e00ff */
[----:B------:R-:W-:Y:S01]  /*0fe0*/  SHF.R.U32.HI R4, RZ, 0x1, R4 ;  /* 0x00000001ff047819 */ /* 0x000fe20000011604 */
[----:B------:R-:W-:Y:S01]  /*0ff0*/  USHF.R.S32.HI UR5, URZ, 0x1f, UR4 ;  /* 0x0000001f3f057899 */ /* 0x000fe20008011404 */
[----:B------:R-:W-:Y:S01]  /*1000*/  LOP3.LUT R90, R3, 0x3, RZ, 0xc0, !PT ;  /* 0x00000003035a7812 */ /* 0x000fe200078ec0ff */
[----:B01----:R-:W-:Y:S01]  /*1010*/  IMAD.SHL.U32 R7, R14, 0x40, RZ ;  /* 0x000000400e077824 */ /* 0x003fe200078e00ff */
[----:B------:R-:W-:Y:S01]  /*1020*/  LOP3.LUT R0, R0, 0x7, RZ, 0xc0, !PT ;  /* 0x0000000700007812 */ /* 0x000fe200078ec0ff */
[----:B------:R-:W-:Y:S01]  /*1030*/  ULEA.HI UR5, UR5, UR4, URZ, 0x6 ;  /* 0x0000000405057291 */ /* 0x000fe2000f8f303f */
[----:B------:R-:W-:Y:S01]  /*1040*/  LOP3.LUT R23, R4, 0x30, RZ, 0xc0, !PT ;  /* 0x0000003004177812 */ /* 0x000fe200078ec0ff */
[----:B------:R-:W-:Y:S01]  /*1050*/  IMAD R90, R90, -0x2, R5 ;  /* 0xfffffffe5a5a7824 */ /* 0x000fe200078e0205 */
[--C-:B------:R-:W-:Y:S01]  /*1060*/  LOP3.LUT R22, R7, 0x40, R0.reuse, 0xe2, !PT ;  /* 0x0000004007167812 */ /* 0x100fe200078ee200 */
[----:B------:R-:W-:Y:S01]  /*1070*/  USHF.R.S32.HI UR43, URZ, 0x6, UR5 ;  /* 0x000000063f2b7899 */ /* 0x000fe20008011405 */
[-C--:B------:R-:W-:Y:S01]  /*1080*/  IADD3 R5, RZ, -R23.reuse, -R0 ;  /* 0x80000017ff057210 */ /* 0x080fe20007ffe800 */
[----:B------:R-:W-:Y:S01]  /*1090*/  IMAD.MOV.U32 R0, RZ, RZ, -0x1 ;  /* 0xffffffffff007424 */ /* 0x000fe200078e00ff */
[C---:B------:R-:W-:Y:S01]  /*10a0*/  LOP3.LUT R93, R3.reuse, 0x80, RZ, 0xc0, !PT ;  /* 0x00000080035d7812 */ /* 0x040fe200078ec0ff */
[----:B------:R-:W-:Y:S01]  /*10b0*/  UISETP.LT.AND UP0, UPT, UR43, 0x1, UPT ;  /* 0x000000012b00788c */ /* 0x000fe2000bf01270 */
[----:B------:R-:W-:Y:S01]  /*10c0*/  IMAD.MOV.U32 R4, RZ, RZ, 0x1 ;  /* 0x00000001ff047424 */ /* 0x000fe200078e00ff */
[----:B------:R-:W-:Y:S01]  /*10d0*/  ULDC UR4, c[0x0][0x284] ;  /* 0x0000a10000047ab9 */ /* 0x000fe20000000800 */
[----:B------:R-:W-:Y:S01]  /*10e0*/  IMAD R5, R14, -0x40, R5 ;  /* 0xffffffc00e057824 */ /* 0x000fe200078e0205 */
[----:B------:R-:W-:Y:S01]  /*10f0*/  LOP3.LUT R22, R22, R23, RZ, 0xfc, !PT ;  /* 0x0000001716167212 */ /* 0x000fe200078efcff */
[----:B------:R-:W-:Y:S01]  /*1100*/  USEL UR44, UR43, 0x1, UP0 ;  /* 0x000000012b2c7887 */ /* 0x000fe20008000000 */
[-C--:B--2---:R-:W-:Y:S01]  /*1110*/  SHF.L.U32 R0, R0, R91.reuse, RZ ;  /* 0x0000005b00007219 */ /* 0x084fe200000006ff */
[----:B------:R-:W-:Y:S01]  /*1120*/  IMAD.SHL.U32 R92, R3, 0x2, RZ ;  /* 0x00000002035c7824 */ /* 0x000fe200078e00ff */
[----:B------:R-:W-:Y:S01]  /*1130*/  SHF.L.U32 R91, R4, R91, RZ ;  /* 0x0000005b045b7219 */ /* 0x000fe200000006ff */
[----:B------:R-:W-:Y:S01]  /*1140*/  VIADD R95, R5, UR4 ;  /* 0x00000004055f7c36 */ /* 0x000fe20008000000 */
[----:B------:R-:W-:Y:S01]  /*1150*/  SHF.R.U32.HI R93, RZ, 0x7, R93 ;  /* 0x00000007ff5d7819 */ /* 0x000fe2000001165d */
[----:B------:R-:W-:Y:S01]  /*1160*/  IMAD.MOV.U32 R23, RZ, RZ, RZ ;  /* 0x000000ffff177224 */ /* 0x000fe200078e00ff */
[----:B------:R-:W-:Y:S01]  /*1170*/  LOP3.LUT R94, RZ, R0, RZ, 0x33, !PT ;  /* 0x00000000ff5e7212 */ /* 0x000fe200078e33ff */
[----:B------:R-:W-:Y:S01]  /*1180*/  UIADD3 UR44, UR43, -UR44, URZ ;  /* 0x8000002c2b2c7290 */ /* 0x000fe2000fffe03f */
[----:B------:R-:W-:Y:S01]  /*1190*/  UMOV UR40, URZ ;  /* 0x0000003f00287c82 */ /* 0x000fe20008000000 */
[----:B------:R-:W-:-:S10]  /*11a0*/  UMOV UR41, URZ ;  /* 0x0000003f00297c82 */ /* 0x000fd40008000000 */
.L_x_162:
[----:B------:R-:W0:Y:S01]  /*11b0*/  SHFL.IDX PT, R0, R93, RZ, 0x1f ;  /* 0x00001fff5d007589 */ /* 0x000e2200000e0000 */
[----:B-1----:R-:W1:Y:S01]  /*11c0*/  S2UR UR7, SR_CgaCtaId ;  /* 0x00000000000779c3 */ /* 0x002e620000008800 */
[----:B------:R-:W-:Y:S01]  /*11d0*/  UMOV UR6, 0x400 ;  /* 0x0000040000067882 */ /* 0x000fe20000000000 */
[----:B0-----:R-:W-:Y:S01]  /*11e0*/  R2UR UR4, R0 ;  /* 0x00000000000472ca */ /* 0x001fe200000e0000 */
[----:B-1----:R-:W-:-:S12]  /*11f0*/  ULEA UR6, UR7, UR6, 0x18 ;  /* 0x0000000607067291 */ /* 0x002fd8000f8ec03f */
[----:B------:R-:W-:-:S04]  /*1200*/  ULEA.HI UR5, UR4, UR4, URZ, 0x1 ;  /* 0x0000000404057291 */ /* 0x000fc8000f8f083f */
[----:B------:R-:W-:-:S04]  /*1210*/  ULOP3.LUT UR5, UR5, 0xffffe, URZ, 0xc0, !UPT ;  /* 0x000ffffe05057892 */ /* 0x000fc8000f8ec03f */
[----:B------:R-:W-:-:S03]  /*1220*/  UIADD3 UR5, UR4, -UR5, URZ ;  /* 0x8000000504057290 */ /* 0x000fc6000fffe03f */
[----:B------:R-:W-:Y:S01]  /*1230*/  ULDC UR4, c[0x0][0x28c] ;  /* 0x0000a30000047ab9 */ /* 0x000fe20000000800 */
[----:B------:R-:W-:Y:S01]  /*1240*/  ULEA UR5, UR5, UR6, 0xc ;  /* 0x0000000605057291 */ /* 0x000fe2000f8e603f */
[----:B------:R-:W-:-:S03]  /*1250*/  ISETP.LT.AND P0, PT, RZ, UR4, PT ;  /* 0x00000004ff007c0c */ /* 0x000fc6000bf01270 */
[----:B------:R-:W-:-:S04]  /*1260*/  UIADD3 UR5, UR5, 0x180, URZ ;  /* 0x0000018005057890 */ /* 0x000fc8000fffe03f */
[----:B------:R-:W-:-:S04]  /*1270*/  USHF.R.U32.HI UR5, URZ, 0x4, UR5 ;  /* 0x000000043f057899 */ /* 0x000fc80008011605 */
[----:B------:R-:W-:-:S04]  /*1280*/  ULOP3.LUT UR5, UR5, 0x3fff, URZ, 0xc0, !UPT ;  /* 0x00003fff05057892 */ /* 0x000fc8000f8ec03f */
[----:B------:R-:W-:Y:S01]  /*1290*/  ULOP3.LUT UR45, UR5, 0x10000, URZ, 0xfc, !UPT ;  /* 0x00010000052d7892 */ /* 0x000fe2000f8efc3f */
[----:B---34-:R-:W-:Y:S11]  /*12a0*/  @P0 BRA `(.L_x_13) ;  /* 0x0000000000400947 */ /* 0x018ff60003800000 */
[----:B------:R-:W-:Y:S01]  /*12b0*/  MOV R0, 0x0 ;  /* 0x0000000000007802 */ /* 0x000fe20000000f00 */
[----:B------:R-:W-:Y:S01]  /*12c0*/  ULDC.64 UR4, c[0x4][0x68] ;  /* 0x01001a0000047ab9 */ /* 0x000fe20000000a00 */
[----:B------:R-:W-:Y:S01]  /*12d0*/  ULDC.64 UR6, c[0x4][0x8] ;  /* 0x0100020000067ab9 */ /* 0x000fe20000000a00 */
[----:B------:R-:W-:Y:S01]  /*12e0*/  IMAD.U32 R4, RZ, RZ, UR4 ;  /* 0x00000004ff047e24 */ /* 0x000fe2000f8e00ff */
[----:B------:R0:W1:Y:S01]  /*12f0*/  LDC.64 R14, c[0x4][R0] ;  /* 0x01000000000e7b82 */ /* 0x0000620000000a00 */
[----:B------:R-:W-:Y:S01]  /*1300*/  IMAD.U32 R5, RZ, RZ, UR5 ;  /* 0x00000005ff057e24 */ /* 0x000fe2000f8e00ff */
[----:B------:R-:W-:Y:S01]  /*1310*/  ULDC.64 UR4, c[0x4][0x70] ;  /* 0x01001c0000047ab9 */ /* 0x000fe20000000a00 */
[----:B------:R-:W-:Y:S02]  /*1320*/  IMAD.U32 R10, RZ, RZ, UR6 ;  /* 0x00000006ff0a7e24 */ /* 0x000fe4000f8e00ff */
[----:B------:R-:W-:Y:S02]  /*1330*/  IMAD.U32 R6, RZ, RZ, UR4 ;  /* 0x00000004ff067e24 */ /* 0x000fe4000f8e00ff */
[----:B------:R-:W-:-:S02]  /*1340*/  IMAD.U32 R7, RZ, RZ, UR5 ;  /* 0x00000005ff077e24 */ /* 0x000fc4000f8e00ff */
[----:B------:R-:W-:Y:S02]  /*1350*/  IMAD.U32 R11, RZ, RZ, UR7 ;  /* 0x00000007ff0b7e24 */ /* 0x000fe4000f8e00ff */
[----:B------:R-:W-:Y:S02]  /*1360*/  IMAD.MOV.U32 R8, RZ, RZ, 0x1e1 ;  /* 0x000001e1ff087424 */ /* 0x000fe400078e00ff */
[----:B------:R-:W-:Y:S02]  /*1370*/  IMAD.MOV.U32 R12, RZ, RZ, 0x1 ;  /* 0x00000001ff0c7424 */ /* 0x000fe400078e00ff */
[----:B0-----:R-:W-:-:S07]  /*1380*/  IMAD.MOV.U32 R13, RZ, RZ, RZ ;  /* 0x000000ffff0d7224 */ /* 0x001fce00078e00ff */
[----:B------:R-:W-:-:S07]  /*1390*/  LEPC R20, `(.L_x_13) ;  /* 0x000000001014794e */ /* 0x000fce0000000000 */
[----:B-1---5:R-:W-:Y:S05]  /*13a0*/  CALL.ABS.NOINC R14 ;  /* 0x000000000e007343 */ /* 0x022fea0003c00000 */
.L_x_13:
[----:B------:R-:W-:-:S04]  /*13b0*/  LOP3.LUT R0, R18, 0x1, RZ, 0xfc, !PT ;  /* 0x0000000112007812 */ /* 0x000fc800078efcff */
[----:B------:R-:W-:-:S13]  /*13c0*/  ISETP.NE.AND P0, PT, R0, 0x3, PT ;  /* 0x000000030000780c */ /* 0x000fda0003f05270 */
[----:B------:R-:W-:Y:S05]  /*13d0*/  @!P0 BRA `(.L_x_14) ;  /* 0x0000000000048947 */ /* 0x000fea0003800000 */
[----:B------:R-:W-:Y:S01]  /*13e0*/  BPT.TRAP 0x1 ;  /* 0x000000040000795c */ /* 0x000fe20000300000 */
.L_x_14:
[----:B------:R-:W0:Y:S01]  /*13f0*/  S2UR UR5, SR_CgaCtaId ;  /* 0x00000000000579c3 */ /* 0x000e220000008800 */
[----:B------:R-:W-:Y:S01]  /*1400*/  UMOV UR4, 0x400 ;  /* 0x0000040000047882 */ /* 0x000fe20000000000 */
[----:B------:R-:W-:Y:S02]  /*1410*/  IMAD.U32 R0, RZ, RZ, UR40 ;  /* 0x00000028ff007e24 */ /* 0x000fe4000f8e00ff */
[----:B------:R-:W-:-:S03]  /*1420*/  IMAD.U32 R3, RZ, RZ, UR41 ;  /* 0x00000029ff037e24 */ /* 0x000fc6000f8e00ff */
[----:B------:R-:W-:Y:S01]  /*1430*/  SHF.L.U32 R0, R0, 0x1f, RZ ;  /* 0x0000001f00007819 */ /* 0x000fe200000006ff */
[----:B0-----:R-:W-:-:S06]  /*1440*/  ULEA UR4, UR5, UR4, 0x18 ;  /* 0x0000000405047291 */ /* 0x001fcc000f8ec03f */
[----:B------:R-:W-:-:S04]  /*1450*/  IMAD.U32 R6, RZ, RZ, UR4 ;  /* 0x00000004ff067e24 */ /* 0x000fc8000f8e00ff */
[----:B------:R-:W-:-:S04]  /*1460*/  IMAD R3, R3, 0x8, R6 ;  /* 0x0000000803037824 */ /* 0x000fc800078e0206 */
[----:B------:R0:W1:Y:S01]  /*1470*/  SYNCS.PHASECHK.TRANS64.TRYWAIT P1, [R3+URZ], R0 ;  /* 0x00000000030075a7 */ /* 0x000062000802017f */
[----:B------:R-:W-:Y:S05]  /*1480*/  @!P0 BRA `(.L_x_15) ;  /* 0x0000000000048947 */ /* 0x000fea0003800000 */
[----:B------:R-:W-:Y:S01]  /*1490*/  BPT.TRAP 0x1 ;  /* 0x000000040000795c */ /* 0x000fe20000300000 */
.L_x_15:
[----:B------:R-:W-:-:S05]  /*14a0*/  IMAD.U32 R4, RZ, RZ, UR44 ;  /* 0x0000002cff047e24 */ /* 0x000fca000f8e00ff */
[----:B------:R-:W-:Y:S01]  /*14b0*/  ISETP.GE.AND P2, PT, R4, 0x1, PT ;  /* 0x000000010400780c */ /* 0x000fe20003f46270 */
[----:B-1----:R-:W-:-:S12]  /*14c0*/  @P1 BRA `(.L_x_16) ;  /* 0x0000000000081947 */ /* 0x002fd80003800000 */
[----:B------:R-:W1:Y:S02]  /*14d0*/  SYNCS.PHASECHK.TRANS64.TRYWAIT P1, [R3+URZ], R0 ;  /* 0x00000000030075a7 */ /* 0x000e64000802017f */
[----:B-1----:R-:W-:Y:S05]  /*14e0*/  @!P1 BRA `(.L_x_17) ;  /* 0x0000005800909947 */ /* 0x002fea0003800000 */
.L_x_16:
[----:B------:R-:W-:Y:S05]  /*14f0*/  WARPSYNC.ALL ;  /* 0x0000000000007948 */ /* 0x000fea0003800000 */
[----:B------:R-:W-:Y:S01]  /*1500*/  R2UR UR4, R6 ;  /* 0x00000000060472ca */ /* 0x000fe200000e0000 */
[----:B------:R-:W-:Y:S01]  /*1510*/  ULEA UR6, UR41, UR45, 0xa ;  /* 0x0000002d29067291 */ /* 0x000fe2000f8e503f */
[----:B------:R-:W-:Y:S01]  /*1520*/  WARPGROUP.ARRIVE ;  /* 0x00000000000079c5 */ /* 0x000fe20000000000 */
[----:B------:R-:W-:Y:S01]  /*1530*/  UMOV UR9, 0x80000020 ;  /* 0x8000002000097882 */ /* 0x000fe20000000000 */
[----:B------:R-:W-:Y:S01]  /*1540*/  UMOV UR11, 0x80000020 ;  /* 0x80000020000b7882 */ /* 0x000fe20000000000 */
[----:B------:R-:W-:-:S03]  /*1550*/  UIADD3 UR7, UR6, 0x200, URZ ;  /* 0x0000020006077890 */ /* 0x000fc6000fffe03f */
[----:B------:R-:W-:-:S05]  /*1560*/  UMOV UR8, UR6 ;  /* 0x0000000600087c82 */ /* 0x000fca0008000000 */
[----:B------:R-:W-:-:S04]  /*1570*/  UIADD3 UR4, UR4, 0x18180, URZ ;  /* 0x0001818004047890 */ /* 0x000fc8000fffe03f */
[----:B------:R-:W-:-:S04]  /*1580*/  USHF.R.U32.HI UR4, URZ, 0x4, UR4 ;  /* 0x000000043f047899 */ /* 0x000fc80008011604 */
[----:B------:R-:W-:-:S04]  /*1590*/  ULOP3.LUT UR4, UR4, 0x3fff, URZ, 0xc0, !UPT ;  /* 0x00003fff04047892 */ /* 0x000fc8000f8ec03f */
[----:B------:R-:W-:-:S04]  /*15a0*/  ULOP3.LUT UR4, UR4, 0x10000, URZ, 0xfc, !UPT ;  /* 0x0001000004047892 */ /* 0x000fc8000f8efc3f */
[----:B------:R-:W-:-:S07]  /*15b0*/  ULEA UR5, UR41, UR4, 0x8 ;  /* 0x0000000429057291 */ /* 0x000fce000f8e403f */
[----:B------:R-:W-:Y:S02]  /*15c0*/  UMOV UR10, UR5 ;  /* 0x00000005000a7c82 */ /* 0x000fe40008000000 */
[----:B------:R-:W-:Y:S01]  /*15d0*/  IGMMA.64x64x32.S8.S8 R56, gdesc[UR8], RZ, !UPT, gsb0 ;  /* 0x01e00000083879f1 */ /* 0x000fe2000c0410ff */
[----:B------:R-:W-:Y:S01]  /*15e0*/  UMOV UR8, UR7 ;  /* 0x0000000700087c82 */ /* 0x000fe20008000000 */
[----:B------:R-:W-:Y:S01]  /*15f0*/  UMOV UR9, 0x80000020 ;  /* 0x8000002000097882 */ /* 0x000fe20000000000 */
[----:B------:R-:W-:Y:S02]  /*1600*/  WARPGROUP.DEPBAR.LE gsb0, 0x0 ;  /* 0x00008000000079c5 */ /* 0x000fe40000010000 */
[----:B------:R-:W-:-:S06]  /*1610*/  WARPGROUP.ARRIVE ;  /* 0x00000000000079c5 */ /* 0x000fcc0000000000 */
[----:B------:R-:W-:Y:S01]  /*1620*/  IGMMA.64x64x32.S8.S8 R24, gdesc[UR8], RZ, !UPT, gsb0 ;  /* 0x01e00000081879f1 */ /* 0x000fe2000c0410ff */
[----:B------:R-:W-:Y:S02]  /*1630*/  UIADD3 UR8, UR6, 0x2, URZ ;  /* 0x0000000206087890 */ /* 0x000fe4000fffe03f */
[----:B------:R-:W-:Y:S01]  /*1640*/  UIADD3 UR10, UR5, 0x2, URZ ;  /* 0x00000002050a7890 */ /* 0x000fe2000fffe03f */
[----:B------:R-:W-:Y:S01]  /*1650*/  UMOV UR9, 0x80000020 ;  /* 0x8000002000097882 */ /* 0x000fe20000000000 */
[----:B------:R-:W-:Y:S01]  /*1660*/  UMOV UR11, 0x80000020 ;  /* 0x80000020000b7882 */ /* 0x000fe20000000000 */
[----:B------:R-:W-:Y:S01]  /*1670*/  UIADD3 UR6, UR6, 0x202, URZ ;  /* 0x0000020206067890 */ /* 0x000fe2000fffe03f */
[----:B------:R-:W-:Y:S02]  /*1680*/  WARPGROUP.DEPBAR.LE gsb0, 0x0 ;  /* 0x00008000000079c5 */ /* 0x000fe40000010000 */
[----:B------:R-:W-:-:S06]  /*1690*/  WARPGROUP.ARRIVE ;  /* 0x00000000000079c5 */ /* 0x000fcc0000000000 */
[----:B------:R-:W-:Y:S01]  /*16a0*/  IGMMA.64x64x32.S8.S8 R56, gdesc[UR8], R56, gsb0 ;  /* 0x01e00000083879f1 */ /* 0x000fe20008041038 */
[----:B------:R-:W-:Y:S01]  /*16b0*/  UMOV UR8, UR6 ;  /* 0x0000000600087c82 */ /* 0x000fe20008000000 */
[----:B------:R-:W-:Y:S01]  /*16c0*/  UMOV UR9, 0x80000020 ;  /* 0x8000002000097882 */ /* 0x000fe20000000000 */
[----:B------:R-:W-:Y:S02]  /*16d0*/  WARPGROUP.DEPBAR.LE gsb0, 0x0 ;  /* 0x00008000000079c5 */ /* 0x000fe40000010000 */
[----:B------:R-:W-:-:S06]  /*16e0*/  WARPGROUP.ARRIVE ;  /* 0x00000000000079c5 */ /* 0x000fcc0000000000 */
[----:B------:R-:W-:Y:S03]  /*16f0*/  IGMMA.64x64x32.S8.S8 R24, gdesc[UR8], R24, gsb0 ;  /* 0x01e00000081879f1 */ /* 0x000fe60008041018 */
[----:B------:R-:W-:Y:S02]  /*1700*/  WARPGROUP.DEPBAR.LE gsb0, 0x0 ;  /* 0x00008000000079c5 */ /* 0x000fe40000010000 */
[----:B------:R-:W-:Y:S05]  /*1710*/  @!P2 BRA `(.L_x_18) ;  /* 0x00000004001ca947 */ /* 0x000fea0003800000 */
[----:B------:R-:W-:Y:S01]  /*1720*/  UIADD3 UR5, UR41, 0x1, URZ ;  /* 0x0000000129057890 */ /* 0x000fe2000fffe03f */
[----:B01----:R-:W-:Y:S02]  /*1730*/  IMAD.U32 R0, RZ, RZ, UR44 ;  /* 0x0000002cff007e24 */ /* 0x003fe4000f8e00ff */
[----:B------:R-:W-:Y:S01]  /*1740*/  IMAD.U32 R3, RZ, RZ, UR41 ;  /* 0x00000029ff037e24 */ /* 0x000fe2000f8e00ff */
[----:B------:R-:W-:-:S04]  /*1750*/  UISETP.NE.AND UP0, UPT, UR5, 0x6, UPT ;  /* 0x000000060500788c */ /* 0x000fc8000bf05270 */
[----:B------:R-:W-:Y:S02]  /*1760*/  USEL UR6, URZ, 0x1, UP0 ;  /* 0x000000013f067887 */ /* 0x000fe40008000000 */
[----:B------:R-:W-:Y:S02]  /*1770*/  USEL UR5, UR5, URZ, UP0 ;  /* 0x0000003f05057287 */ /* 0x000fe40008000000 */
[----:B------:R-:W-:-:S06]  /*1780*/  ULOP3.LUT UR6, UR40, UR6, URZ, 0x3c, !UPT ;  /* 0x0000000628067292 */ /* 0x000fcc000f8e3c3f */
[----:B------:R-:W-:-:S07]  /*1790*/  IMAD.U32 R7, RZ, RZ, UR6 ;  /* 0x00000006ff077e24 */ /* 0x000fce000f8e00ff */
.L_x_25:
[----:B0-----:R-:W-:Y:S05]  /*17a0*/  @!P0 BRA `(.L_x_19) ;  /* 0x0000000000048947 */ /* 0x001fea0003800000 */
[----:B------:R-:W-:Y:S01]  /*17b0*/  BPT.TRAP 0x1 ;  /* 0x000000040000795c */ /* 0x000fe20000300000 */
.L_x_19:
[----:B------:R-:W0:Y:S01]  /*17c0*/  S2UR UR7, SR_CgaCtaId ;  /* 0x00000000000779c3 */ /* 0x000e220000008800 */
[----:B------:R-:W-:Y:S01]  /*17d0*/  UMOV UR6, 0x400 ;  /* 0x0000040000067882 */ /* 0x000fe20000000000 */
[----:B------:R-:W-:Y:S01]  /*17e0*/  IMAD.U32 R5, RZ, RZ, UR5 ;  /* 0x00000005ff057e24 */ /* 0x000fe2000f8e00ff */
[----:B------:R-:W-:Y:S01]  /*17f0*/  SHF.L.U32 R4, R7, 0x1f, RZ ;  /* 0x0000001f07047819 */ /* 0x000fe200000006ff */
[----:B0-----:R-:W-:-:S06]  /*1800*/  ULEA UR6, UR7, UR6, 0x18 ;  /* 0x0000000607067291 */ /* 0x001fcc000f8ec03f */
[----:B------:R-:W-:-:S04]  /*1810*/  IMAD.U32 R6, RZ, RZ, UR6 ;  /* 0x00000006ff067e24 */ /* 0x000fc8000f8e00ff */
[----:B------:R-:W-:-:S04]  /*1820*/  IMAD R5, R5, 0x8, R6 ;  /* 0x0000000805057824 */ /* 0x000fc800078e0206 */
[----:B------:R0:W1:Y:S01]  /*1830*/  SYNCS.PHASECHK.TRANS64.TRYWAIT P1, [R5+URZ], R4 ;  /* 0x00000004050075a7 */ /* 0x000062000802017f */
[----:B------:R-:W-:Y:S05]  /*1840*/  @!P0 BRA `(.L_x_20) ;  /* 0x0000000000048947 */ /* 0x000fea0003800000 */
[----:B------:R-:W-:Y:S01]  /*1850*/  BPT.TRAP 0x1 ;  /* 0x000000040000795c */ /* 0x000fe20000300000 */
.L_x_20:
[----:B-1----:R-:W-:Y:S05]  /*1860*/  @P1 BRA `(.L_x_21) ;  /* 0x0000000000081947 */ /* 0x002fea0003800000 */
[----:B------:R-:W1:Y:S02]  /*1870*/  SYNCS.PHASECHK.TRANS64.TRYWAIT P1, [R5+URZ], R4 ;  /* 0x00000004050075a7 */ /* 0x000e64000802017f */
[----:B-1----:R-:W-:Y:S05]  /*1880*/  @!P1 BRA `(.L_x_22) ;  /* 0x0000005400bc9947 */ /* 0x002fea0003800000 */
.L_x_21:
[----:B------:R-:W-:Y:S01]  /*1890*/  ULEA UR6, UR5, UR4, 0x8 ;  /* 0x0000000405067291 */ /* 0x000fe2000f8e403f */
[----:B------:R-:W-:Y:S01]  /*18a0*/  WARPGROUP.ARRIVE ;  /* 0x00000000000079c5 */ /* 0x000fe20000000000 */
[----:B------:R-:W-:Y:S01]  /*18b0*/  ULEA UR7, UR5, UR45, 0xa ;  /* 0x0000002d05077291 */ /* 0x000fe2000f8e503f */
[----:B------:R-:W-:Y:S01]  /*18c0*/  UMOV UR11, 0x80000020 ;  /* 0x80000020000b7882 */ /* 0x000fe20000000000 */
[----:B------:R-:W-:Y:S02]  /*18d0*/  UMOV UR9, 0x80000020 ;  /* 0x8000002000097882 */ /* 0x000fe40000000000 */
[----:B------:R-:W-:Y:S01]  /*18e0*/  UIADD3 UR12, UR7, 0x200, URZ ;  /* 0x00000200070c7890 */ /* 0x000fe2000fffe03f */
[----:B------:R-:W-:Y:S02]  /*18f0*/  UMOV UR10, UR6 ;  /* 0x00000006000a7c82 */ /* 0x000fe40008000000 */
[----:B------:R-:W-:Y:S02]  /*1900*/  UMOV UR8, UR7 ;  /* 0x0000000700087c82 */ /* 0x000fe40008000000 */
[----:B------:R-:W-:Y:S01]  /*1910*/  IGMMA.64x64x32.S8.S8 R56, gdesc[UR8], R56, gsb0 ;  /* 0x01e00000083879f1 */ /* 0x000fe20008041038 */
[----:B------:R-:W-:Y:S01]  /*1920*/  UMOV UR9, 0x80000020 ;  /* 0x8000002000097882 */ /* 0x000fe20000000000 */
[----:B------:R-:W-:Y:S01]  /*1930*/  UMOV UR8, UR12 ;  /* 0x0000000c00087c82 */ /* 0x000fe20008000000 */
[----:B------:R-:W-:-:S02]  /*1940*/  WARPGROUP.DEPBAR.LE gsb0, 0x0 ;  /* 0x00008000000079c5 */ /* 0x000fc40000010000 */
[----:B------:R-:W-:-:S06]  /*1950*/  WARPGROUP.ARRIVE ;  /* 0x00000000000079c5 */ /* 0x000fcc0000000000 */
[----:B------:R-:W-:Y:S01]  /*1960*/  IGMMA.64x64x32.S8.S8 R24, gdesc[UR8], R24, gsb0 ;  /* 0x01e00000081879f1 */ /* 0x000fe20008041018 */
        /* <DEDUP_REMOVED lines=15> */
[----:B------:R-:W-:Y:S01]  /*1a60*/  BPT.TRAP 0x1 ;  /* 0x000000040000795c */ /* 0x000fe20000300000 */
.L_x_23:
[----:B01----:R-:W-:Y:S01]  /*1a70*/  IMAD R4, R3, 0x8, R6 ;  /* 0x0000000803047824 */ /* 0x003fe200078e0206 */
[----:B------:R-:W-:-:S03]  /*1a80*/  ISETP.GT.U32.AND P1, PT, R18, 0x1, PT ;  /* 0x000000011200780c */ /* 0x000fc60003f24070 */
[----:B------:R-:W-:-:S05]  /*1a90*/  VIADD R4, R4, 0x30 ;  /* 0x0000003004047836 */ /* 0x000fca0000000000 */
[----:B------:R-:W-:-:S04]  /*1aa0*/  PRMT R4, RZ, 0x654, R4 ;  /* 0x00000654ff047816 */ /* 0x000fc80000000004 */
[----:B------:R0:W-:Y:S01]  /*1ab0*/  SYNCS.ARRIVE.TRANS64.RED.A1T0 RZ, [R4+URZ], RZ ;  /* 0x000000ff04ff79a7 */ /* 0x0001e2000810043f */
[----:B------:R-:W-:Y:S05]  /*1ac0*/  @P1 BRA `(.L_x_24) ;  /* 0x0000000000041947 */ /* 0x000fea0003800000 */
[----:B------:R-:W-:Y:S01]  /*1ad0*/  BPT.TRAP 0x1 ;  /* 0x000000040000795c */ /* 0x000fe20000300000 */
.L_x_24:
[----:B------:R-:W-:Y:S01]  /*1ae0*/  UIADD3 UR5, UR5, 0x1, URZ ;  /* 0x0000000105057890 */ /* 0x000fe2000fffe03f */
[C---:B------:R-:W-:Y:S01]  /*1af0*/  ISETP.GT.AND P2, PT, R0.reuse, 0x1, PT ;  /* 0x000000010000780c */ /* 0x040fe20003f44270 */
[----:B------:R-:W-:Y:S02]  /*1b00*/  VIADD R3, R3, 0x1 ;  /* 0x0000000103037836 */ /* 0x000fe40000000000 */
[----:B------:R-:W-:Y:S01]  /*1b10*/  UISETP.NE.AND UP0, UPT, UR5, 0x6, UPT ;  /* 0x000000060500788c */ /* 0x000fe2000bf05270 */
[----:B------:R-:W-:Y:S02]  /*1b20*/  VIADD R0, R0, 0xffffffff ;  /* 0xffffffff00007836 */ /* 0x000fe40000000000 */
[C---:B------:R-:W-:Y:S01]  /*1b30*/  ISETP.NE.AND P1, PT, R3.reuse, 0x6, PT ;  /* 0x000000060300780c */ /* 0x040fe20003f25270 */
[----:B------:R-:W-:Y:S02]  /*1b40*/  USEL UR6, URZ, 0x1, UP0 ;  /* 0x000000013f067887 */ /* 0x000fe40008000000 */
[----:B------:R-:W-:Y:S01]  /*1b50*/  USEL UR5, UR5, URZ, UP0 ;  /* 0x0000003f05057287 */ /* 0x000fe20008000000 */
[----:B------:R-:W-:-:S03]  /*1b60*/  SEL R3, R3, RZ, P1 ;  /* 0x000000ff03037207 */ /* 0x000fc60000800000 */
[----:B------:R-:W-:Y:S01]  /*1b70*/  LOP3.LUT R7, R7, UR6, RZ, 0x3c, !PT ;  /* 0x0000000607077c12 */ /* 0x000fe2000f8e3cff */
[----:B------:R-:W-:Y:S07]  /*1b80*/  @P2 BRA `(.L_x_25) ;  /* 0xfffffffc00042947 */ /* 0x000fee000383ffff */
.L_x_18:
[----:B01----:R-:W0:Y:S02]  /*1b90*/  LDC R0, c[0x0][0x28c] ;  /* 0x0000a300ff007b82 */ /* 0x003e240000000800 */
[----:B0-----:R-:W-:-:S13]  /*1ba0*/  ISETP.GE.AND P1, PT, R0, 0x1, PT ;  /* 0x000000010000780c */ /* 0x001fda0003f26270 */
[----:B------:R-:W-:Y:S05]  /*1bb0*/  @!P1 BRA `(.L_x_26) ;  /* 0x0000000000389947 */ /* 0x000fea0003800000 */
[----:B------:R-:W-:Y:S05]  /*1bc0*/  @!P0 BRA `(.L_x_27) ;  /* 0x0000000000048947 */ /* 0x000fea0003800000 */
[----:B------:R-:W-:Y:S01]  /*1bd0*/  BPT.TRAP 0x1 ;  /* 0x000000040000795c */ /* 0x000fe20000300000 */
.L_x_27:
[----:B------:R-:W-:Y:S01]  /*1be0*/  UIADD3 UR6, UR44, UR41, URZ ;  /* 0x000000292c067290 */ /* 0x000fe2000fffe03f */
[----:B------:R-:W-:-:S03]  /*1bf0*/  ISETP.GT.U32.AND P0, PT, R18, 0x1, PT ;  /* 0x000000011200780c */ /* 0x000fc60003f04070 */
[----:B------:R-:W-:-:S04]  /*1c00*/  UIMAD.WIDE.U32 UR4, UR6, -0x55555555, URZ ;  /* 0xaaaaaaab060478a5 */ /* 0x000fc8000f8e003f */
[----:B------:R-:W-:-:S04]  /*1c10*/  USHF.R.U32.HI UR4, URZ, 0x2, UR5 ;  /* 0x000000023f047899 */ /* 0x000fc80008011605 */
[----:B------:R-:W-:-:S06]  /*1c20*/  UIMAD UR6, UR4, -0x6, UR6 ;  /* 0xfffffffa040678a4 */ /* 0x000fcc000f8e0206 */
[----:B------:R-:W-:-:S04]  /*1c30*/  IMAD.U32 R3, RZ, RZ, UR6 ;  /* 0x00000006ff037e24 */ /* 0x000fc8000f8e00ff */
[----:B------:R-:W-:-:S04]  /*1c40*/  IMAD R0, R3, 0x8, R6 ;  /* 0x0000000803007824 */ /* 0x000fc800078e0206 */
[----:B------:R-:W-:-:S05]  /*1c50*/  VIADD R0, R0, 0x30 ;  /* 0x0000003000007836 */ /* 0x000fca0000000000 */
[----:B------:R-:W-:-:S04]  /*1c60*/  PRMT R0, RZ, 0x654, R0 ;  /* 0x00000654ff007816 */ /* 0x000fc80000000000 */
[----:B------:R0:W-:Y:S01]  /*1c70*/  SYNCS.ARRIVE.TRANS64.RED.A1T0 RZ, [R0+URZ], RZ ;  /* 0x000000ff00ff79a7 */ /* 0x0001e2000810043f */
[----:B------:R-:W-:Y:S05]  /*1c80*/  @P0 BRA `(.L_x_26) ;  /* 0x0000000000040947 */ /* 0x000fea0003800000 */
[----:B------:R-:W-:Y:S01]  /*1c90*/  BPT.TRAP 0x1 ;  /* 0x000000040000795c */ /* 0x000fe20000300000 */
.L_x_26:
[----:B------:R-:W-:Y:S01]  /*1ca0*/  IMAD.SHL.U32 R3, R98, 0x40, RZ ;  /* 0x0000004062037824 */ /* 0x000fe200078e00ff */
[----:B------:R-:W-:Y:S01]  /*1cb0*/  UIADD3 UR41, UR43, UR41, URZ ;  /* 0x000000292b297290 */ /* 0x000fe2000fffe03f */
[----:B------:R-:W-:Y:S01]  /*1cc0*/  IMAD.SHL.U32 R12, R97, 0x100, RZ ;  /* 0x00000100610c7824 */ /* 0x000fe200078e00ff */
[----:B------:R-:W-:Y:S01]  /*1cd0*/  ULDC UR7, c[0x0][0x288] ;  /* 0x0000a20000077ab9 */ /* 0x000fe20000000800 */
[----:B------:R-:W-:Y:S01]  /*1ce0*/  ULDC UR10, c[0x0][0x284] ;  /* 0x0000a100000a7ab9 */ /* 0x000fe20000000800 */
[----:B------:R-:W-:Y:S01]  /*1cf0*/  UISETP.GT.U32.AND UP0, UPT, UR41, 0x5, UPT ;  /* 0x000000052900788c */ /* 0x000fe2000bf04070 */
[C---:B------:R-:W-:Y:S01]  /*1d00*/  ISETP.GE.AND P0, PT, R3.reuse, UR7, PT ;  /* 0x0000000703007c0c */ /* 0x040fe2000bf06270 */
[----:B------:R-:W-:Y:S01]  /*1d10*/  UISETP.GE.U32.AND UP1, UPT, UR43, 0x6, UPT ;  /* 0x000000062b00788c */ /* 0x000fe2000bf26070 */
[----:B------:R-:W-:Y:S01]  /*1d20*/  SHF.R.S32.HI R102, RZ, 0x1f, R19 ;  /* 0x0000001fff667819 */ /* 0x000fe20000011413 */
[----:B------:R-:W-:Y:S01]  /*1d30*/  UISETP.LT.U32.AND UP0, UPT, UR43, 0x6, UP0 ;  /* 0x000000062b00788c */ /* 0x000fe20008701070 */
[----:B------:R-:W-:Y:S01]  /*1d40*/  ISETP.GE.OR P0, PT, R12, UR10, P0 ;  /* 0x0000000a0c007c0c */ /* 0x000fe20008706670 */
[----:B------:R-:W-:Y:S01]  /*1d50*/  UIMAD.WIDE.U32 UR4, UR41, -0x55555555, URZ ;  /* 0xaaaaaaab290478a5 */ /* 0x000fe2000f8e003f */
[----:B------:R-:W-:Y:S01]  /*1d60*/  LOP3.LUT R20, R3, 0x6, R92, 0xf8, !PT ;  /* 0x0000000603147812 */ /* 0x000fe200078ef85c */
[----:B------:R-:W-:Y:S01]  /*1d70*/  USEL UR6, URZ, 0x1, !UP0 ;  /* 0x000000013f067887 */ /* 0x000fe2000c000000 */
[----:B------:R-:W-:-:S02]  /*1d80*/  ULDC.64 UR8, c[0x0][0x5d0] ;  /* 0x0001740000087ab9 */ /* 0x000fc40000000a00 */
[----:B------:R-:W-:Y:S01]  /*1d90*/  SHF.R.S32.HI R21, RZ, 0x1f, R20 ;  /* 0x0000001fff157819 */ /* 0x000fe20000011414 */
[----:B0-----:R-:W-:Y:S01]  /*1da0*/  IMAD R0, R102, UR8, RZ ;  /* 0x0000000866007c24 */ /* 0x001fe2000f8e02ff */
[----:B------:R-:W-:Y:S02]  /*1db0*/  USHF.R.U32.HI UR4, URZ, 0x2, UR5 ;  /* 0x000000023f047899 */ /* 0x000fe40008011605 */
[----:B------:R-:W-:Y:S01]  /*1dc0*/  ULOP3.LUT UR40, UR40, UR6, URZ, 0x3c, !UPT ;  /* 0x0000000628287292 */ /* 0x000fe2000f8e3c3f */
[C---:B------:R-:W-:Y:S01]  /*1dd0*/  IMAD R7, R19.reuse, UR9, R0 ;  /* 0x0000000913077c24 */ /* 0x040fe2000f8e0200 */
[----:B------:R-:W-:Y:S01]  /*1de0*/  UIMAD UR41, UR4, -0x6, UR41 ;  /* 0xfffffffa042978a4 */ /* 0x000fe2000f8e0229 */
[----:B------:R-:W-:Y:S01]  /*1df0*/  IMAD.WIDE.U32 R4, R19, UR8, R20 ;  /* 0x0000000813047c25 */ /* 0x000fe2000f8e0014 */
[----:B------:R-:W-:-:S03]  /*1e00*/  @UP1 ULOP3.LUT UR40, UR40, 0x1, UR4, 0x78, !UPT ;  /* 0x0000000128281892 */ /* 0x000fc6000f8e7804 */
[----:B------:R-:W-:Y:S02]  /*1e10*/  IMAD.IADD R5, R5, 0x1, R7 ;  /* 0x0000000105057824 */ /* 0x000fe400078e0207 */
[----:B------:R-:W-:Y:S01]  /*1e20*/  IMAD.MOV.U32 R0, RZ, RZ, -0x1 ;  /* 0xffffffffff007424 */ /* 0x000fe200078e00ff */
[----:B------:R-:W-:Y:S06]  /*1e30*/  @P0 BRA `(.L_x_28) ;  /* 0x0000003400000947 */ /* 0x000fec0003800000 */
[----:B------:R-:W0:Y:S01]  /*1e40*/  LDC.64 R98, c[0x0][0x5c8] ;  /* 0x00017200ff627b82 */ /* 0x000e220000000a00 */
[----:B------:R-:W-:Y:S01]  /*1e50*/  IMAD.WIDE R10, R97, 0x100, R22 ;  /* 0x00000100610a7825 */ /* 0x000fe200078e0216 */
[----:B------:R-:W-:Y:S01]  /*1e60*/  ULDC.64 UR4, c[0x0][0x5c0] ;  /* 0x0001700000047ab9 */ /* 0x000fe20000000a00 */
[----:B------:R-:W-:Y:S02]  /*1e70*/  BSSY B0, `(.L_x_28) ;  /* 0x000033c000007945 */ /* 0x000fe40003800000 */
[----:B------:R-:W-:Y:S02]  /*1e80*/  IMAD.IADD R97, R95, 0x1, -R12 ;  /* 0x000000015f617824 */ /* 0x000fe400078e0a0c */
[----:B------:R-:W-:Y:S02]  /*1e90*/  IMAD.IADD R3, R90, 0x1, -R3 ;  /* 0x000000015a037824 */ /* 0x000fe400078e0a03 */
[-C--:B0-----:R-:W-:Y:S01]  /*1ea0*/  IMAD R6, R11, R98.reuse, RZ ;  /* 0x000000620b067224 */ /* 0x081fe200078e02ff */
[----:B------:R-:W-:Y:S01]  /*1eb0*/  SHF.L.U64.HI R13, R98, 0x7, R99 ;  /* 0x00000007620d7819 */ /* 0x000fe20000010263 */
[----:B------:R-:W-:-:S04]  /*1ec0*/  IMAD.WIDE.U32 R4, R10, R98, R4 ;  /* 0x000000620a047225 */ /* 0x000fc800078e0004 */
[----:B------:R-:W-:Y:S01]  /*1ed0*/  IMAD R7, R10, R99, R6 ;  /* 0x000000630a077224 */ /* 0x000fe200078e0206 */
[----:B------:R-:W-:Y:S01]  /*1ee0*/  IADD3 R14, P0, R4, UR4, RZ ;  /* 0x00000004040e7c10 */ /* 0x000fe2000ff1e0ff */
[C---:B------:R-:W-:Y:S02]  /*1ef0*/  IMAD.SHL.U32 R9, R98.reuse, 0x80, RZ ;  /* 0x0000008062097824 */ /* 0x040fe400078e00ff */
[----:B------:R-:W-:Y:S01]  /*1f00*/  IMAD.IADD R7, R5, 0x1, R7 ;  /* 0x0000000105077824 */ /* 0x000fe200078e0207 */
[-C--:B------:R-:W-:Y:S02]  /*1f10*/  LEA R4, P1, R98, R14.reuse, 0x3 ;  /* 0x0000000e62047211 */ /* 0x080fe400078218ff */
[----:B------:R-:W-:Y:S02]  /*1f20*/  IADD3 R6, P2, R9, R14, RZ ;  /* 0x0000000e09067210 */ /* 0x000fe40007f5e0ff */
[----:B------:R-:W-:Y:S02]  /*1f30*/  IADD3.X R15, R7, UR5, RZ, P0, !PT ;  /* 0x00000005070f7c10 */ /* 0x000fe400087fe4ff */
[----:B-----5:R-:W-:-:S02]  /*1f40*/  ISETP.NE.AND P0, PT, R89, RZ, PT ;  /* 0x000000ff5900720c */ /* 0x020fc40003f05270 */
[----:B------:R-:W-:Y:S01]  /*1f50*/  LEA.HI.X R5, R98, R15, R99, 0x3, P1 ;  /* 0x0000000f62057211 */ /* 0x000fe200008f1c63 */
[----:B------:R-:W-:Y:S01]  /*1f60*/  IMAD.X R7, R13, 0x1, R15, P2 ;  /* 0x000000010d077824 */ /* 0x000fe200010e060f */
[----:B------:R-:W-:-:S05]  /*1f70*/  IADD3 R8, P1, R9, R4, RZ ;  /* 0x0000000409087210 */ /* 0x000fca0007f3e0ff */
[----:B------:R-:W-:-:S04]  /*1f80*/  IMAD.X R9, R13, 0x1, R5, P1 ;  /* 0x000000010d097824 */ /* 0x000fc800008e0605 */
[----:B------:R-:W-:Y:S05]  /*1f90*/  @!P0 BRA `(.L_x_29) ;  /* 0x0000002400948947 */ /* 0x000fea0003800000 */
[----:B------:R-:W0:Y:S01]  /*1fa0*/  LDC.64 R100, c[0x0][0x5b0] ;  /* 0x00016c00ff647b82 */ /* 0x000e220000000a00 */
[----:B------:R-:W-:Y:S01]  /*1fb0*/  ULDC.64 UR4, c[0x0][0x5b8] ;  /* 0x00016e0000047ab9 */ /* 0x000fe20000000a00 */
[----:B------:R-:W-:Y:S01]  /*1fc0*/  ISETP.GE.AND P0, PT, R97, 0x1, PT ;  /* 0x000000016100780c */ /* 0x000fe20003f06270 */
[----:B------:R-:W-:Y:S01]  /*1fd0*/  IMAD R98, R102, UR4, RZ ;  /* 0x0000000466627c24 */ /* 0x000fe2000f8e02ff */
[----:B------:R-:W-:Y:S01]  /*1fe0*/  BSSY B1, `(.L_x_30) ;  /* 0x0000010000017945 */ /* 0x000fe20003800000 */
[----:B------:R-:W-:Y:S01]  /*1ff0*/  IMAD.WIDE.U32 R20, R19, UR4, R20 ;  /* 0x0000000413147c25 */ /* 0x000fe2000f8e0014 */
[----:B------:R-:W-:Y:S02]  /*2000*/  ISETP.LT.OR P3, PT, R3, 0x1, !P0 ;  /* 0x000000010300780c */ /* 0x000fe40004761670 */
[----:B------:R-:W1:Y:S01]  /*2010*/  LDC.64 R12, c[0x0][0x5a8] ;  /* 0x00016a00ff0c7b82 */ /* 0x000e620000000a00 */
[----:B------:R-:W-:Y:S02]  /*2020*/  IMAD R19, R19, UR5, R98 ;  /* 0x0000000513137c24 */ /* 0x000fe4000f8e0262 */
[----:B------:R-:W-:-:S02]  /*2030*/  IMAD.MOV.U32 R98, RZ, RZ, R20 ;  /* 0x000000ffff627224 */ /* 0x000fc400078e0014 */
[----:B------:R-:W-:Y:S02]  /*2040*/  IMAD.IADD R99, R21, 0x1, R19 ;  /* 0x0000000115637824 */ /* 0x000fe400078e0213 */
[-C--:B0-----:R-:W-:Y:S01]  /*2050*/  IMAD R19, R11, R100.reuse, RZ ;  /* 0x000000640b137224 */ /* 0x081fe200078e02ff */
[----:B------:R-:W-:Y:S01]  /*2060*/  SHF.L.U64.HI R105, R100, 0x3, R101 ;  /* 0x0000000364697819 */ /* 0x000fe20000010265 */
[----:B------:R-:W-:-:S04]  /*2070*/  IMAD.WIDE.U32 R102, R10, R100, R98 ;  /* 0x000000640a667225 */ /* 0x000fc800078e0062 */
[----:B------:R-:W-:Y:S01]  /*2080*/  IMAD R109, R10, R101, R19 ;  /* 0x000000650a6d7224 */ /* 0x000fe200078e0213 */
[----:B-1----:R-:W-:Y:S01]  /*2090*/  IADD3 R102, P1, R102, R12, RZ ;  /* 0x0000000c66667210 */ /* 0x002fe20007f3e0ff */
[----:B------:R-:W-:-:S03]  /*20a0*/  IMAD.SHL.U32 R104, R100, 0x8, RZ ;  /* 0x0000000864687824 */ /* 0x000fc600078e00ff */
[----:B------:R-:W-:Y:S01]  /*20b0*/  IADD3.X R103, R13, R103, R109, P1, !PT ;  /* 0x000000670d677210 */ /* 0x000fe20000ffe46d */
[----:B------:R-:W-:Y:S08]  /*20c0*/  @P3 BRA `(.L_x_31) ;  /* 0x0000000000043947 */ /* 0x000ff00003800000 */
[----:B------:R0:W5:Y:S02]  /*20d0*/  LDG.E.U8 R96, desc[UR38][R102.64] ;  /* 0x0000002666607981 */ /* 0x000164000c1e1100 */
.L_x_31:
[----:B------:R-:W-:Y:S05]  /*20e0*/  BSYNC B1 ;  /* 0x0000000000017941 */ /* 0x000fea0003800000 */
.L_x_30:
[----:B-----5:R-:W-:Y:S01]  /*20f0*/  LOP3.LUT R19, R96, 0xffff, RZ, 0xc0, !PT ;  /* 0x0000ffff60137812 */ /* 0x020fe200078ec0ff */
[----:B------:R-:W-:Y:S01]  /*2100*/  IMAD.WIDE.U32 R106, R10, R100, R104 ;  /* 0x000000640a6a7225 */ /* 0x000fe200078e0068 */
[----:B------:R-:W-:Y:S01]  /*2110*/  ISETP.LT.OR P4, PT, R3, 0x2, !P0 ;  /* 0x000000020300780c */ /* 0x000fe20004781670 */
[----:B------:R-:W-:Y:S01]  /*2120*/  BSSY B1, `(.L_x_32) ;  /* 0x000000e000017945 */ /* 0x000fe20003800000 */
[----:B------:R-:W-:Y:S01]  /*2130*/  PRMT R108, R19, 0x8880, RZ ;  /* 0x00008880136c7816 */ /* 0x000fe200000000ff */
[----:B------:R-:W-:Y:S01]  /*2140*/  IMAD.IADD R107, R109, 0x1, R107 ;  /* 0x000000016d6b7824 */ /* 0x000fe200078e026b */
[----:B------:R-:W-:Y:S02]  /*2150*/  IADD3 R106, P2, P5, R20, R12, R106 ;  /* 0x0000000c146a7210 */ /* 0x000fe40007d5e06a */
[----:B------:R-:W-:Y:S01]  /*2160*/  ISETP.GE.AND P1, PT, R97, 0x9, PT ;  /* 0x000000096100780c */ /* 0x000fe20003f26270 */
[----:B------:R-:W-:Y:S01]  /*2170*/  IMAD R19, R108, R89, RZ ;  /* 0x000000596c137224 */ /* 0x000fe200078e02ff */
[----:B------:R-:W-:-:S02]  /*2180*/  IADD3.X R107, R99, R13, R107, P2, P5 ;  /* 0x0000000d636b7210 */ /* 0x000fc400017ea46b */
[----:B------:R-:W-:Y:S01]  /*2190*/  ISETP.LT.OR P2, PT, R3, 0x1, !P1 ;  /* 0x000000010300780c */ /* 0x000fe20004f41670 */
[----:B------:R-:W-:-:S05]  /*21a0*/  @!P3 IMAD R109, R56, R88, R19 ;  /* 0x00000058386db224 */ /* 0x000fca00078e0213 */
[----:B------:R1:W-:Y:S01]  /*21b0*/  @!P3 STG.E.U8 desc[UR38][R14.64], R109 ;  /* 0x0000006d0e00b986 */ /* 0x0003e2000c101126 */
[----:B------:R-:W-:Y:S06]  /*21c0*/  @P4 BRA `(.L_x_33) ;  /* 0x00000000000c4947 */ /* 0x000fec0003800000 */
[----:B------:R-:W2:Y:S02]  /*21d0*/  LDG.E.U8 R96, desc[UR38][R102.64+0x1] ;  /* 0x0000012666607981 */ /* 0x000ea4000c1e1100 */
[----:B--2---:R-:W-:-:S05]  /*21e0*/  PRMT R56, R96, 0x8880, RZ ;  /* 0x0000888060387816 */ /* 0x004fca00000000ff */
[----:B------:R-:W-:-:S07]  /*21f0*/  IMAD R19, R56, R89, RZ ;  /* 0x0000005938137224 */ /* 0x000fce00078e02ff */
.L_x_33:
[----:B------:R-:W-:Y:S05]  /*2200*/  BSYNC B1 ;  /* 0x0000000000017941 */ /* 0x000fea0003800000 */
.L_x_32:
[----:B------:R-:W-:Y:S01]  /*2210*/  @!P4 IMAD R57, R57, R88, R19 ;  /* 0x000000583939c224 */ /* 0x000fe200078e0213 */
[----:B------:R-:W-:Y:S04]  /*2220*/  BSSY B1, `(.L_x_34) ;  /* 0x0000006000017945 */ /* 0x000fe80003800000 */
[----:B------:R2:W-:Y:S01]  /*2230*/  @!P4 STG.E.U8 desc[UR38][R14.64+0x1], R57 ;  /* 0x000001390e00c986 */ /* 0x0005e2000c101126 */
[----:B------:R-:W-:Y:S05]  /*2240*/  @P2 BRA `(.L_x_35) ;  /* 0x00000000000c2947 */ /* 0x000fea0003800000 */
[----:B------:R-:W3:Y:S02]  /*2250*/  LDG.E.U8 R96, desc[UR38][R106.64] ;  /* 0x000000266a607981 */ /* 0x000ee4000c1e1100 */
[----:B---3--:R-:W-:-:S05]  /*2260*/  PRMT R56, R96, 0x8880, RZ ;  /* 0x0000888060387816 */ /* 0x008fca00000000ff */
[----:B------:R-:W-:-:S07]  /*2270*/  IMAD R19, R56, R89, RZ ;  /* 0x0000005938137224 */ /* 0x000fce00078e02ff */
.L_x_35:
[----:B------:R-:W-:Y:S05]  /*2280*/  BSYNC B1 ;  /* 0x0000000000017941 */ /* 0x000fea0003800000 */
.L_x_34:
[C---:B------:R-:W-:Y:S01]  /*2290*/  ISETP.LT.OR P4, PT, R3.reuse, 0x2, !P1 ;  /* 0x000000020300780c */ /* 0x040fe20004f81670 */
[----:B--2---:R-:W-:Y:S01]  /*22a0*/  @!P2 IMAD R57, R58, R88, R19 ;  /* 0x000000583a39a224 */ /* 0x004fe200078e0213 */
[----:B------:R-:W-:Y:S01]  /*22b0*/  BSSY B1, `(.L_x_36) ;  /* 0x0000009000017945 */ /* 0x000fe20003800000 */
[C---:B------:R-:W-:Y:S02]  /*22c0*/  ISETP.LT.OR P3, PT, R3.reuse, 0x9, !P0 ;  /* 0x000000090300780c */ /* 0x040fe40004761670 */
[C---:B------:R-:W-:Y:S01]  /*22d0*/  ISETP.LT.OR P5, PT, R3.reuse, 0xa, !P0 ;  /* 0x0000000a0300780c */ /* 0x040fe200047a1670 */
[----:B------:R2:W-:Y:S01]  /*22e0*/  @!P2 STG.E.U8 desc[UR38][R4.64], R57 ;  /* 0x000000390400a986 */ /* 0x0005e2000c101126 */
[----:B------:R-:W-:-:S06]  /*22f0*/  ISETP.LT.OR P2, PT, R3, 0x9, !P1 ;  /* 0x000000090300780c */ /* 0x000fcc0004f41670 */
[----:B------:R-:W-:Y:S07]  /*2300*/  @P4 BRA `(.L_x_37) ;  /* 0x00000000000c4947 */ /* 0x000fee0003800000 */
[----:B------:R-:W3:Y:S02]  /*2310*/  LDG.E.U8 R96, desc[UR38][R106.64+0x1] ;  /* 0x000001266a607981 */ /* 0x000ee4000c1e1100 */
[----:B---3--:R-:W-:-:S05]  /*2320*/  PRMT R56, R96, 0x8880, RZ ;  /* 0x0000888060387816 */ /* 0x008fca00000000ff */
[----:B------:R-:W-:-:S07]  /*2330*/  IMAD R19, R56, R89, RZ ;  /* 0x0000005938137224 */ /* 0x000fce00078e02ff */
.L_x_37:
[----:B------:R-:W-:Y:S05]  /*2340*/  BSYNC B1 ;  /* 0x0000000000017941 */ /* 0x000fea0003800000 */
.L_x_36:
[----:B------:R-:W-:Y:S01]  /*2350*/  @!P4 IMAD R59, R59, R88, R19 ;  /* 0x000000583b3bc224 */ /* 0x000fe200078e0213 */
[----:B------:R-:W-:Y:S04]  /*2360*/  BSSY B1, `(.L_x_38) ;  /* 0x0000006000017945 */ /* 0x000fe80003800000 */
[----:B------:R3:W-:Y:S01]  /*2370*/  @!P4 STG.E.U8 desc[UR38][R4.64+0x1], R59 ;  /* 0x0000013b0400c986 */ /* 0x0007e2000c101126 */
[----:B------:R-:W-:Y:S05]  /*2380*/  @P3 BRA `(.L_x_39) ;  /* 0x00000000000c3947 */ /* 0x000fea0003800000 */
[----:B------:R-:W4:Y:S02]  /*2390*/  LDG.E.U8 R96, desc[UR38][R102.64+0x8] ;  /* 0x0000082666607981 */ /* 0x000f24000c1e1100 */
[----:B----4-:R-:W-:-:S05]  /*23a0*/  PRMT R56, R96, 0x8880, RZ ;  /* 0x0000888060387816 */ /* 0x010fca00000000ff */
[----:B------:R-:W-:-:S07]  /*23b0*/  IMAD R19, R56, R89, RZ ;  /* 0x0000005938137224 */ /* 0x000fce00078e02ff */
.L_x_39:
[----:B------:R-:W-:Y:S05]  /*23c0*/  BSYNC B1 ;  /* 0x0000000000017941 */ /* 0x000fea0003800000 */
.L_x_38:
[----:B--2---:R-:W-:Y:S01]  /*23d0*/  @!P3 IMAD R57, R60, R88, R19 ;  /* 0x000000583c39b224 */ /* 0x004fe200078e0213 */
[----:B------:R-:W-:Y:S04]  /*23e0*/  BSSY B1, `(.L_x_40) ;  /* 0x0000006000017945 */ /* 0x000fe80003800000 */
[----:B------:R2:W-:Y:S01]  /*23f0*/  @!P3 STG.E.U8 desc[UR38][R14.64+0x8], R57 ;  /* 0x000008390e00b986 */ /* 0x0005e2000c101126 */
[----:B------:R-:W-:Y:S05]  /*2400*/  @P5 BRA `(.L_x_41) ;  /* 0x00000000000c5947 */ /* 0x000fea0003800000 */
[----:B------:R-:W4:Y:S02]  /*2410*/  LDG.E.U8 R96, desc[UR38][R102.64+0x9] ;  /* 0x0000092666607981 */ /* 0x000f24000c1e1100 */
[----:B----4-:R-:W-:-:S05]  /*2420*/  PRMT R56, R96, 0x8880, RZ ;  /* 0x0000888060387816 */ /* 0x010fca00000000ff */
[----:B------:R-:W-:-:S07]  /*2430*/  IMAD R19, R56, R89, RZ ;  /* 0x0000005938137224 */ /* 0x000fce00078e02ff */
.L_x_41:
[----:B------:R-:W-:Y:S05]  /*2440*/  BSYNC B1 ;  /* 0x0000000000017941 */ /* 0x000fea0003800000 */
.L_x_40:
[----:B------:R-:W-:Y:S01]  /*2450*/  @!P5 IMAD R61, R61, R88, R19 ;  /* 0x000000583d3dd224 */ /* 0x000fe200078e0213 */
[----:B------:R-:W-:Y:S04]  /*2460*/  BSSY B1, `(.L_x_42) ;  /* 0x0000006000017945 */ /* 0x000fe80003800000 */
[----:B------:R4:W-:Y:S01]  /*2470*/  @!P5 STG.E.U8 desc[UR38][R14.64+0x9], R61 ;  /* 0x0000093d0e00d986 */ /* 0x0009e2000c101126 */
[----:B------:R-:W-:Y:S05]  /*2480*/  @P2 BRA `(.L_x_43) ;  /* 0x00000000000c2947 */ /* 0x000fea0003800000 */
[----:B------:R-:W5:Y:S02]  /*2490*/  LDG.E.U8 R96, desc[UR38][R106.64+0x8] ;  /* 0x000008266a607981 */ /* 0x000f64000c1e1100 */
[----:B-----5:R-:W-:-:S05]  /*24a0*/  PRMT R56, R96, 0x8880, RZ ;  /* 0x0000888060387816 */ /* 0x020fca00000000ff */
[----:B------:R-:W-:-:S07]  /*24b0*/  IMAD R19, R56, R89, RZ ;  /* 0x0000005938137224 */ /* 0x000fce00078e02ff */
.L_x_43:
[----:B------:R-:W-:Y:S05]  /*24c0*/  BSYNC B1 ;  /* 0x0000000000017941 */ /* 0x000fea0003800000 */
.L_x_42:
        /* <DEDUP_REMOVED lines=8> */
[----:B------:R-:W5:Y:S02]  /*2550*/  LDG.E.U8 R96, desc[UR38][R106.64+0x9] ;  /* 0x000009266a607981 */ /* 0x000f64000c1e1100 */
[----:B-----5:R-:W-:-:S05]  /*2560*/  PRMT R56, R96, 0x8880, RZ ;  /* 0x0000888060387816 */ /* 0x020fca00000000ff */
[----:B------:R-:W-:-:S07]  /*2570*/  IMAD R19, R56, R89, RZ ;  /* 0x0000005938137224 */ /* 0x000fce00078e02ff */
.L_x_45:
[----:B------:R-:W-:Y:S05]  /*2580*/  BSYNC B1 ;  /* 0x0000000000017941 */ /* 0x000fea0003800000 */
.L_x_44:
[----:B------:R-:W-:Y:S01]  /*2590*/  @!P4 IMAD R63, R63, R88, R19 ;  /* 0x000000583f3fc224 */ /* 0x000fe200078e0213 */
[----:B------:R-:W-:Y:S04]  /*25a0*/  BSSY B1, `(.L_x_46) ;  /* 0x0000006000017945 */ /* 0x000fe80003800000 */
[----:B------:R0:W-:Y:S01]  /*25b0*/  @!P4 STG.E.U8 desc[UR38][R4.64+0x9], R63 ;  /* 0x0000093f0400c986 */ /* 0x0001e2000c101126 */
[----:B------:R-:W-:Y:S05]  /*25c0*/  @P3 BRA `(.L_x_47) ;  /* 0x00000000000c3947 */ /* 0x000fea0003800000 */
[----:B------:R-:W5:Y:S02]  /*25d0*/  LDG.E.U8 R96, desc[UR38][R102.64+0x10] ;  /* 0x0000102666607981 */ /* 0x000f64000c1e1100 */
[----:B-----5:R-:W-:-:S05]  /*25e0*/  PRMT R56, R96, 0x8880, RZ ;  /* 0x0000888060387816 */ /* 0x020fca00000000ff */
[----:B------:R-:W-:-:S07]  /*25f0*/  IMAD R19, R56, R89, RZ ;  /* 0x0000005938137224 */ /* 0x000fce00078e02ff */
.L_x_47:
[----:B------:R-:W-:Y:S05]  /*2600*/  BSYNC B1 ;  /* 0x0000000000017941 */ /* 0x000fea0003800000 */
.L_x_46:
[----:B--2---:R-:W-:Y:S01]  /*2610*/  @!P3 IMAD R57, R64, R88, R19 ;  /* 0x000000584039b224 */ /* 0x004fe200078e0213 */
[----:B------:R-:W-:Y:S04]  /*2620*/  BSSY B1, `(.L_x_48) ;  /* 0x0000006000017945 */ /* 0x000fe80003800000 */
[----:B------:R2:W-:Y:S01]  /*2630*/  @!P3 STG.E.U8 desc[UR38][R14.64+0x10], R57 ;  /* 0x000010390e00b986 */ /* 0x0005e2000c101126 */
[----:B------:R-:W-:Y:S05]  /*2640*/  @P5 BRA `(.L_x_49) ;  /* 0x00000000000c5947 */ /* 0x000fea0003800000 */
[----:B------:R-:W5:Y:S02]  /*2650*/  LDG.E.U8 R96, desc[UR38][R102.64+0x11] ;  /* 0x0000112666607981 */ /* 0x000f64000c1e1100 */
[----:B-----5:R-:W-:-:S05]  /*2660*/  PRMT R56, R96, 0x8880, RZ ;  /* 0x0000888060387816 */ /* 0x020fca00000000ff */
[----:B------:R-:W-:-:S07]  /*2670*/  IMAD R19, R56, R89, RZ ;  /* 0x0000005938137224 */ /* 0x000fce00078e02ff */
.L_x_49:
[----:B------:R-:W-:Y:S05]  /*2680*/  BSYNC B1 ;  /* 0x0000000000017941 */ /* 0x000fea0003800000 */
.L_x_48:
[----:B------:R-:W-:Y:S01]  /*2690*/  @!P5 IMAD R65, R65, R88, R19 ;  /* 0x000000584141d224 */ /* 0x000fe200078e0213 */
[----:B------:R-:W-:Y:S04]  /*26a0*/  BSSY B1, `(.L_x_50) ;  /* 0x0000006000017945 */ /* 0x000fe80003800000 */
[----:B------:R0:W-:Y:S01]  /*26b0*/  @!P5 STG.E.U8 desc[UR38][R14.64+0x11], R65 ;  /* 0x000011410e00d986 */ /* 0x0001e2000c101126 */
[----:B------:R-:W-:Y:S05]  /*26c0*/  @P2 BRA `(.L_x_51) ;  /* 0x00000000000c2947 */ /* 0x000fea0003800000 */
[----:B------:R-:W5:Y:S02]  /*26d0*/  LDG.E.U8 R96, desc[UR38][R106.64+0x10] ;  /* 0x000010266a607981 */ /* 0x000f64000c1e1100 */
[----:B-----5:R-:W-:-:S05]  /*26e0*/  PRMT R56, R96, 0x8880, RZ ;  /* 0x0000888060387816 */ /* 0x020fca00000000ff */
[----:B------:R-:W-:-:S07]  /*26f0*/  IMAD R19, R56, R89, RZ ;  /* 0x0000005938137224 */ /* 0x000fce00078e02ff */
.L_x_51:
[----:B------:R-:W-:Y:S05]  /*2700*/  BSYNC B1 ;  /* 0x0000000000017941 */ /* 0x000fea0003800000 */
.L_x_50:
        /* <DEDUP_REMOVED lines=11> */
.L_x_53:
[----:B------:R-:W-:Y:S05]  /*27c0*/  BSYNC B1 ;  /* 0x0000000000017941 */ /* 0x000fea0003800000 */
.L_x_52:
[----:B------:R-:W-:Y:S01]  /*27d0*/  @!P4 IMAD R67, R67, R88, R19 ;  /* 0x000000584343c224 */ /* 0x000fe200078e0213 */
[----:B------:R-:W-:Y:S04]  /*27e0*/  BSSY B1, `(.L_x_54) ;  /* 0x0000006000017945 */ /* 0x000fe80003800000 */
[----:B------:R0:W-:Y:S01]  /*27f0*/  @!P4 STG.E.U8 desc[UR38][R4.64+0x11], R67 ;  /* 0x000011430400c986 */ /* 0x0001e2000c101126 */
[----:B------:R-:W-:Y:S05]  /*2800*/  @P3 BRA `(.L_x_55) ;  /* 0x00000000000c3947 */ /* 0x000fea0003800000 */
[----:B------:R-:W5:Y:S02]  /*2810*/  LDG.E.U8 R96, desc[UR38][R102.64+0x18] ;  /* 0x0000182666607981 */ /* 0x000f64000c1e1100 */
[----:B-----5:R-:W-:-:S05]  /*2820*/  PRMT R56, R96, 0x8880, RZ ;  /* 0x0000888060387816 */ /* 0x020fca00000000ff */
[----:B------:R-:W-:-:S07]  /*2830*/  IMAD R19, R56, R89, RZ ;  /* 0x0000005938137224 */ /* 0x000fce00078e02ff */
.L_x_55:
[----:B------:R-:W-:Y:S05]  /*2840*/  BSYNC B1 ;  /* 0x0000000000017941 */ /* 0x000fea0003800000 */
.L_x_54:
[----:B--2---:R-:W-:Y:S01]  /*2850*/  @!P3 IMAD R57, R68, R88, R19 ;  /* 0x000000584439b224 */ /* 0x004fe200078e0213 */
[----:B------:R-:W-:Y:S04]  /*2860*/  BSSY B1, `(.L_x_56) ;  /* 0x0000006000017945 */ /* 0x000fe80003800000 */
[----:B------:R2:W-:Y:S01]  /*2870*/  @!P3 STG.E.U8 desc[UR38][R14.64+0x18], R57 ;  /* 0x000018390e00b986 */ /* 0x0005e2000c101126 */
[----:B------:R-:W-:Y:S05]  /*2880*/  @P5 BRA `(.L_x_57) ;  /* 0x00000000000c5947 */ /* 0x000fea0003800000 */
[----:B------:R-:W5:Y:S02]  /*2890*/  LDG.E.U8 R96, desc[UR38][R102.64+0x19] ;  /* 0x0000192666607981 */ /* 0x000f64000c1e1100 */
[----:B-----5:R-:W-:-:S05]  /*28a0*/  PRMT R56, R96, 0x8880, RZ ;  /* 0x0000888060387816 */ /* 0x020fca00000000ff */
[----:B------:R-:W-:-:S07]  /*28b0*/  IMAD R19, R56, R89, RZ ;  /* 0x0000005938137224 */ /* 0x000fce00078e02ff */
.L_x_57:
[----:B------:R-:W-:Y:S05]  /*28c0*/  BSYNC B1 ;  /* 0x0000000000017941 */ /* 0x000fea0003800000 */
.L_x_56:
[----:B------:R-:W-:Y:S01]  /*28d0*/  @!P5 IMAD R69, R69, R88, R19 ;  /* 0x000000584545d224 */ /* 0x000fe200078e0213 */
[----:B------:R-:W-:Y:S04]  /*28e0*/  BSSY B1, `(.L_x_58) ;  /* 0x0000006000017945 */ /* 0x000fe80003800000 */
[----:B------:R0:W-:Y:S01]  /*28f0*/  @!P5 STG.E.U8 desc[UR38][R14.64+0x19], R69 ;  /* 0x000019450e00d986 */ /* 0x0001e2000c101126 */
[----:B------:R-:W-:Y:S05]  /*2900*/  @P2 BRA `(.L_x_59) ;  /* 0x00000000000c2947 */ /* 0x000fea0003800000 */
[----:B------:R-:W5:Y:S02]  /*2910*/  LDG.E.U8 R96, desc[UR38][R106.64+0x18] ;  /* 0x000018266a607981 */ /* 0x000f64000c1e1100 */
[----:B-----5:R-:W-:-:S05]  /*2920*/  PRMT R56, R96, 0x8880, RZ ;  /* 0x0000888060387816 */ /* 0x020fca00000000ff */
[----:B------:R-:W-:-:S07]  /*2930*/  IMAD R19, R56, R89, RZ ;  /* 0x0000005938137224 */ /* 0x000fce00078e02ff */
.L_x_59:
[----:B------:R-:W-:Y:S05]  /*2940*/  BSYNC B1 ;  /* 0x0000000000017941 */ /* 0x000fea0003800000 */
.L_x_58:
        /* <DEDUP_REMOVED lines=11> */
.L_x_61:
[----:B------:R-:W-:Y:S05]  /*2a00*/  BSYNC B1 ;  /* 0x0000000000017941 */ /* 0x000fea0003800000 */
.L_x_60:
[----:B------:R-:W-:Y:S01]  /*2a10*/  @!P4 IMAD R71, R71, R88, R19 ;  /* 0x000000584747c224 */ /* 0x000fe200078e0213 */
[----:B------:R-:W-:Y:S04]  /*2a20*/  BSSY B1, `(.L_x_62) ;  /* 0x0000006000017945 */ /* 0x000fe80003800000 */
[----:B------:R0:W-:Y:S01]  /*2a30*/  @!P4 STG.E.U8 desc[UR38][R4.64+0x19], R71 ;  /* 0x000019470400c986 */ /* 0x0001e2000c101126 */
[----:B------:R-:W-:Y:S05]  /*2a40*/  @P3 BRA `(.L_x_63) ;  /* 0x00000000000c3947 */ /* 0x000fea0003800000 */
[----:B------:R-:W5:Y:S02]  /*2a50*/  LDG.E.U8 R96, desc[UR38][R102.64+0x20] ;  /* 0x0000202666607981 */ /* 0x000f64000c1e1100 */
[----:B-----5:R-:W-:-:S05]  /*2a60*/  PRMT R56, R96, 0x8880, RZ ;  /* 0x0000888060387816 */ /* 0x020fca00000000ff */
[----:B------:R-:W-:-:S07]  /*2a70*/  IMAD R19, R56, R89, RZ ;  /* 0x0000005938137224 */ /* 0x000fce00078e02ff */
.L_x_63:
[----:B------:R-:W-:Y:S05]  /*2a80*/  BSYNC B1 ;  /* 0x0000000000017941 */ /* 0x000fea0003800000 */
.L_x_62:
[----:B--2---:R-:W-:Y:S01]  /*2a90*/  @!P3 IMAD R57, R72, R88, R19 ;  /* 0x000000584839b224 */ /* 0x004fe200078e0213 */
[----:B------:R-:W-:Y:S04]  /*2aa0*/  BSSY B1, `(.L_x_64) ;  /* 0x0000006000017945 */ /* 0x000fe80003800000 */
[----:B------:R2:W-:Y:S01]  /*2ab0*/  @!P3 STG.E.U8 desc[UR38][R14.64+0x20], R57 ;  /* 0x000020390e00b986 */ /* 0x0005e2000c101126 */
[----:B------:R-:W-:Y:S05]  /*2ac0*/  @P5 BRA `(.L_x_65) ;  /* 0x00000000000c5947 */ /* 0x000fea0003800000 */
[----:B------:R-:W5:Y:S02]  /*2ad0*/  LDG.E.U8 R96, desc[UR38][R102.64+0x21] ;  /* 0x0000212666607981 */ /* 0x000f64000c1e1100 */
[----:B-----5:R-:W-:-:S05]  /*2ae0*/  PRMT R56, R96, 0x8880, RZ ;  /* 0x0000888060387816 */ /* 0x020fca00000000ff */
[----:B------:R-:W-:-:S07]  /*2af0*/  IMAD R19, R56, R89, RZ ;  /* 0x0000005938137224 */ /* 0x000fce00078e02ff */
.L_x_65:
[----:B------:R-:W-:Y:S05]  /*2b00*/  BSYNC B1 ;  /* 0x0000000000017941 */ /* 0x000fea0003800000 */
.L_x_64:
[----:B------:R-:W-:Y:S01]  /*2b10*/  @!P5 IMAD R73, R73, R88, R19 ;  /* 0x000000584949d224 */ /* 0x000fe200078e0213 */
[----:B------:R-:W-:Y:S04]  /*2b20*/  BSSY B1, `(.L_x_66) ;  /* 0x0000006000017945 */ /* 0x000fe80003800000 */
[----:B------:R0:W-:Y:S01]  /*2b30*/  @!P5 STG.E.U8 desc[UR38][R14.64+0x21], R73 ;  /* 0x000021490e00d986 */ /* 0x0001e2000c101126 */
[----:B------:R-:W-:Y:S05]  /*2b40*/  @P2 BRA `(.L_x_67) ;  /* 0x00000000000c2947 */ /* 0x000fea0003800000 */
[----:B------:R-:W5:Y:S02]  /*2b50*/  LDG.E.U8 R96, desc[UR38][R106.64+0x20] ;  /* 0x000020266a607981 */ /* 0x000f64000c1e1100 */
[----:B-----5:R-:W-:-:S05]  /*2b60*/  PRMT R56, R96, 0x8880, RZ ;  /* 0x0000888060387816 */ /* 0x020fca00000000ff */
[----:B------:R-:W-:-:S07]  /*2b70*/  IMAD R19, R56, R89, RZ ;  /* 0x0000005938137224 */ /* 0x000fce00078e02ff */
.L_x_67:
[----:B------:R-:W-:Y:S05]  /*2b80*/  BSYNC B1 ;  /* 0x0000000000017941 */ /* 0x000fea0003800000 */
.L_x_66:
        /* <DEDUP_REMOVED lines=11> */
.L_x_69:
[----:B------:R-:W-:Y:S05]  /*2c40*/  BSYNC B1 ;  /* 0x0000000000017941 */ /* 0x000fea0003800000 */
.L_x_68:
[----:B------:R-:W-:Y:S01]  /*2c50*/  @!P4 IMAD R75, R75, R88, R19 ;  /* 0x000000584b4bc224 */ /* 0x000fe200078e0213 */
[----:B------:R-:W-:Y:S04]  /*2c60*/  BSSY B1, `(.L_x_70) ;  /* 0x0000006000017945 */ /* 0x000fe80003800000 */
[----:B------:R0:W-:Y:S01]  /*2c70*/  @!P4 STG.E.U8 desc[UR38][R4.64+0x21], R75 ;  /* 0x0000214b0400c986 */ /* 0x0001e2000c101126 */
[----:B------:R-:W-:Y:S05]  /*2c80*/  @P3 BRA `(.L_x_71) ;  /* 0x00000000000c3947 */ /* 0x000fea0003800000 */
[----:B------:R-:W5:Y:S02]  /*2c90*/  LDG.E.U8 R96, desc[UR38][R102.64+0x28] ;  /* 0x0000282666607981 */ /* 0x000f64000c1e1100 */
[----:B-----5:R-:W-:-:S05]  /*2ca0*/  PRMT R56, R96, 0x8880, RZ ;  /* 0x0000888060387816 */ /* 0x020fca00000000ff */
[----:B------:R-:W-:-:S07]  /*2cb0*/  IMAD R19, R56, R89, RZ ;  /* 0x0000005938137224 */ /* 0x000fce00078e02ff */
.L_x_71:
[----:B------:R-:W-:Y:S05]  /*2cc0*/  BSYNC B1 ;  /* 0x0000000000017941 */ /* 0x000fea0003800000 */
.L_x_70:
[----:B--2---:R-:W-:Y:S01]  /*2cd0*/  @!P3 IMAD R57, R76, R88, R19 ;  /* 0x000000584c39b224 */ /* 0x004fe200078e0213 */
[----:B------:R-:W-:Y:S04]  /*2ce0*/  BSSY B1, `(.L_x_72) ;  /* 0x0000006000017945 */ /* 0x000fe80003800000 */
[----:B------:R2:W-:Y:S01]  /*2cf0*/  @!P3 STG.E.U8 desc[UR38][R14.64+0x28], R57 ;  /* 0x000028390e00b986 */ /* 0x0005e2000c101126 */
[----:B------:R-:W-:Y:S05]  /*2d00*/  @P5 BRA `(.L_x_73) ;  /* 0x00000000000c5947 */ /* 0x000fea0003800000 */
[----:B------:R-:W5:Y:S02]  /*2d10*/  LDG.E.U8 R96, desc[UR38][R102.64+0x29] ;  /* 0x0000292666607981 */ /* 0x000f64000c1e1100 */
[----:B-----5:R-:W-:-:S05]  /*2d20*/  PRMT R56, R96, 0x8880, RZ ;  /* 0x0000888060387816 */ /* 0x020fca00000000ff */
[----:B------:R-:W-:-:S07]  /*2d30*/  IMAD R19, R56, R89, RZ ;  /* 0x0000005938137224 */ /* 0x000fce00078e02ff */
.L_x_73:
[----:B------:R-:W-:Y:S05]  /*2d40*/  BSYNC B1 ;  /* 0x0000000000017941 */ /* 0x000fea0003800000 */
.L_x_72:
[----:B------:R-:W-:Y:S01]  /*2d50*/  @!P5 IMAD R77, R77, R88, R19 ;  /* 0x000000584d4dd224 */ /* 0x000fe200078e0213 */
[----:B------:R-:W-:Y:S04]  /*2d60*/  BSSY B1, `(.L_x_74) ;  /* 0x0000006000017945 */ /* 0x000fe80003800000 */
[----:B------:R0:W-:Y:S01]  /*2d70*/  @!P5 STG.E.U8 desc[UR38][R14.64+0x29], R77 ;  /* 0x0000294d0e00d986 */ /* 0x0001e2000c101126 */
[----:B------:R-:W-:Y:S05]  /*2d80*/  @P2 BRA `(.L_x_75) ;  /* 0x00000000000c2947 */ /* 0x000fea0003800000 */
[----:B------:R-:W5:Y:S02]  /*2d90*/  LDG.E.U8 R96, desc[UR38][R106.64+0x28] ;  /* 0x000028266a607981 */ /* 0x000f64000c1e1100 */
[----:B-----5:R-:W-:-:S05]  /*2da0*/  PRMT R56, R96, 0x8880, RZ ;  /* 0x0000888060387816 */ /* 0x020fca00000000ff */
[----:B------:R-:W-:-:S07]  /*2db0*/  IMAD R19, R56, R89, RZ ;  /* 0x0000005938137224 */ /* 0x000fce00078e02ff */
.L_x_75:
[----:B------:R-:W-:Y:S05]  /*2dc0*/  BSYNC B1 ;  /* 0x0000000000017941 */ /* 0x000fea0003800000 */
.L_x_74:
        /* <DEDUP_REMOVED lines=11> */
.L_x_77:
[----:B------:R-:W-:Y:S05]  /*2e80*/  BSYNC B1 ;  /* 0x0000000000017941 */ /* 0x000fea0003800000 */
.L_x_76:
[----:B------:R-:W-:Y:S01]  /*2e90*/  @!P4 IMAD R79, R79, R88, R19 ;  /* 0x000000584f4fc224 */ /* 0x000fe200078e0213 */
[----:B------:R-:W-:Y:S04]  /*2ea0*/  BSSY B1, `(.L_x_78) ;  /* 0x0000006000017945 */ /* 0x000fe80003800000 */
[----:B------:R0:W-:Y:S01]  /*2eb0*/  @!P4 STG.E.U8 desc[UR38][R4.64+0x29], R79 ;  /* 0x0000294f0400c986 */ /* 0x0001e2000c101126 */
[----:B------:R-:W-:Y:S05]  /*2ec0*/  @P3 BRA `(.L_x_79) ;  /* 0x00000000000c3947 */ /* 0x000fea0003800000 */
[----:B------:R-:W5:Y:S02]  /*2ed0*/  LDG.E.U8 R96, desc[UR38][R102.64+0x30] ;  /* 0x0000302666607981 */ /* 0x000f64000c1e1100 */
[----:B-----5:R-:W-:-:S05]  /*2ee0*/  PRMT R56, R96, 0x8880, RZ ;  /* 0x0000888060387816 */ /* 0x020fca00000000ff */
[----:B------:R-:W-:-:S07]  /*2ef0*/  IMAD R19, R56, R89, RZ ;  /* 0x0000005938137224 */ /* 0x000fce00078e02ff */
.L_x_79:
[----:B------:R-:W-:Y:S05]  /*2f00*/  BSYNC B1 ;  /* 0x0000000000017941 */ /* 0x000fea0003800000 */
.L_x_78:
[----:B--2---:R-:W-:Y:S01]  /*2f10*/  @!P3 IMAD R57, R80, R88, R19 ;  /* 0x000000585039b224 */ /* 0x004fe200078e0213 */
[----:B------:R-:W-:Y:S04]  /*2f20*/  BSSY B1, `(.L_x_80) ;  /* 0x0000006000017945 */ /* 0x000fe80003800000 */
[----:B------:R2:W-:Y:S01]  /*2f30*/  @!P3 STG.E.U8 desc[UR38][R14.64+0x30], R57 ;  /* 0x000030390e00b986 */ /* 0x0005e2000c101126 */
[----:B------:R-:W-:Y:S05]  /*2f40*/  @P5 BRA `(.L_x_81) ;  /* 0x00000000000c5947 */ /* 0x000fea0003800000 */
[----:B------:R-:W5:Y:S02]  /*2f50*/  LDG.E.U8 R96, desc[UR38][R102.64+0x31] ;  /* 0x0000312666607981 */ /* 0x000f64000c1e1100 */
[----:B-----5:R-:W-:-:S05]  /*2f60*/  PRMT R56, R96, 0x8880, RZ ;  /* 0x0000888060387816 */ /* 0x020fca00000000ff */
[----:B------:R-:W-:-:S07]  /*2f70*/  IMAD R19, R56, R89, RZ ;  /* 0x0000005938137224 */ /* 0x000fce00078e02ff */
.L_x_81:
[----:B------:R-:W-:Y:S05]  /*2f80*/  BSYNC B1 ;  /* 0x0000000000017941 */ /* 0x000fea0003800000 */
.L_x_80:
[----:B------:R-:W-:Y:S01]  /*2f90*/  @!P5 IMAD R81, R81, R88, R19 ;  /* 0x000000585151d224 */ /* 0x000fe200078e0213 */
[----:B------:R-:W-:Y:S04]  /*2fa0*/  BSSY B1, `(.L_x_82) ;  /* 0x0000006000017945 */ /* 0x000fe80003800000 */
[----:B------:R0:W-:Y:S01]  /*2fb0*/  @!P5 STG.E.U8 desc[UR38][R14.64+0x31], R81 ;  /* 0x000031510e00d986 */ /* 0x0001e2000c101126 */
[----:B------:R-:W-:Y:S05]  /*2fc0*/  @P2 BRA `(.L_x_83) ;  /* 0x00000000000c2947 */ /* 0x000fea0003800000 */
[----:B------:R-:W5:Y:S02]  /*2fd0*/  LDG.E.U8 R96, desc[UR38][R106.64+0x30] ;  /* 0x000030266a607981 */ /* 0x000f64000c1e1100 */
[----:B-----5:R-:W-:-:S05]  /*2fe0*/  PRMT R56, R96, 0x8880, RZ ;  /* 0x0000888060387816 */ /* 0x020fca00000000ff */
[----:B------:R-:W-:-:S07]  /*2ff0*/  IMAD R19, R56, R89, RZ ;  /* 0x0000005938137224 */ /* 0x000fce00078e02ff */
.L_x_83:
[----:B------:R-:W-:Y:S05]  /*3000*/  BSYNC B1 ;  /* 0x0000000000017941 */ /* 0x000fea0003800000 */
.L_x_82:
[C---:B------:R-:W-:Y:S01]  /*3010*/  ISETP.LT.OR P4, PT, R3.reuse, 0x32, !P1 ;  /* 0x000000320300780c */ /* 0x040fe20004f81670 */
[----:B--2---:R-:W-:Y:S01]  /*3020*/  @!P2 IMAD R57, R82, R88, R19 ;  /* 0x000000585239a224 */ /* 0x004fe200078e0213 */
[----:B------:R-:W-:Y:S01]  /*3030*/  BSSY B1, `(.L_x_84) ;  /* 0x000000b000017945 */ /* 0x000fe20003800000 */
[C---:B------:R-:W-:Y:S02]  /*3040*/  ISETP.LT.OR P3, PT, R3.reuse, 0x39, !P0 ;  /* 0x000000390300780c */ /* 0x040fe40004761670 */
[----:B---3--:R-:W-:Y:S01]  /*3050*/  IADD3 R59, P5, R10, 0x80, RZ ;  /* 0x000000800a3b7810 */ /* 0x008fe20007fbe0ff */
[----:B------:R2:W-:Y:S01]  /*3060*/  @!P2 STG.E.U8 desc[UR38][R4.64+0x30], R57 ;  /* 0x000030390400a986 */ /* 0x0005e2000c101126 */
[C---:B------:R-:W-:Y:S02]  /*3070*/  ISETP.LT.OR P2, PT, R3.reuse, 0x39, !P1 ;  /* 0x000000390300780c */ /* 0x040fe40004f41670 */
[C---:B------:R-:W-:Y:S02]  /*3080*/  ISETP.LT.OR P0, PT, R3.reuse, 0x3a, !P0 ;  /* 0x0000003a0300780c */ /* 0x040fe40004701670 */
[----:B------:R-:W-:-:S02]  /*3090*/  ISETP.LT.OR P1, PT, R3, 0x3a, !P1 ;  /* 0x0000003a0300780c */ /* 0x000fc40004f21670 */
[----:B------:R-:W-:Y:S11]  /*30a0*/  @P4 BRA `(.L_x_85) ;  /* 0x00000000000c4947 */ /* 0x000ff60003800000 */
[----:B------:R-:W3:Y:S02]  /*30b0*/  LDG.E.U8 R96, desc[UR38][R106.64+0x31] ;  /* 0x000031266a607981 */ /* 0x000ee4000c1e1100 */
[----:B---3--:R-:W-:-:S05]  /*30c0*/  PRMT R56, R96, 0x8880, RZ ;  /* 0x0000888060387816 */ /* 0x008fca00000000ff */
[----:B------:R-:W-:-:S07]  /*30d0*/  IMAD R19, R56, R89, RZ ;  /* 0x0000005938137224 */ /* 0x000fce00078e02ff */
.L_x_85:
[----:B------:R-:W-:Y:S05]  /*30e0*/  BSYNC B1 ;  /* 0x0000000000017941 */ /* 0x000fea0003800000 */
.L_x_84:
[----:B------:R-:W-:Y:S01]  /*30f0*/  @!P4 IMAD R83, R83, R88, R19 ;  /* 0x000000585353c224 */ /* 0x000fe200078e0213 */
[----:B------:R-:W-:Y:S04]  /*3100*/  BSSY B1, `(.L_x_86) ;  /* 0x0000006000017945 */ /* 0x000fe80003800000 */
[----:B------:R3:W-:Y:S01]  /*3110*/  @!P4 STG.E.U8 desc[UR38][R4.64+0x31], R83 ;  /* 0x000031530400c986 */ /* 0x0007e2000c101126 */
[----:B------:R-:W-:Y:S05]  /*3120*/  @P3 BRA `(.L_x_87) ;  /* 0x00000000000c3947 */ /* 0x000fea0003800000 */
[----:B------:R-:W5:Y:S02]  /*3130*/  LDG.E.U8 R96, desc[UR38][R102.64+0x38] ;  /* 0x0000382666607981 */ /* 0x000f64000c1e1100 */
[----:B-----5:R-:W-:-:S05]  /*3140*/  PRMT R56, R96, 0x8880, RZ ;  /* 0x0000888060387816 */ /* 0x020fca00000000ff */
[----:B------:R-:W-:-:S07]  /*3150*/  IMAD R19, R56, R89, RZ ;  /* 0x0000005938137224 */ /* 0x000fce00078e02ff */
.L_x_87:
[----:B------:R-:W-:Y:S05]  /*3160*/  BSYNC B1 ;  /* 0x0000000000017941 */ /* 0x000fea0003800000 */
.L_x_86:
[----:B--2---:R-:W-:Y:S01]  /*3170*/  @!P3 IMAD R57, R84, R88, R19 ;  /* 0x000000585439b224 */ /* 0x004fe200078e0213 */
[----:B------:R-:W-:Y:S01]  /*3180*/  BSSY B1, `(.L_x_88) ;  /* 0x0000007000017945 */ /* 0x000fe20003800000 */
[----:B------:R-:W-:-:S03]  /*3190*/  IMAD.X R11, RZ, RZ, R11, P5 ;  /* 0x000000ffff0b7224 */ /* 0x000fc600028e060b */
[----:B------:R2:W-:Y:S01]  /*31a0*/  @!P3 STG.E.U8 desc[UR38][R14.64+0x38], R57 ;  /* 0x000038390e00b986 */ /* 0x0005e2000c101126 */
[----:B------:R-:W-:Y:S05]  /*31b0*/  @P0 BRA `(.L_x_89) ;  /* 0x00000000000c0947 */ /* 0x000fea0003800000 */
[----:B------:R-:W5:Y:S02]  /*31c0*/  LDG.E.U8 R96, desc[UR38][R102.64+0x39] ;  /* 0x0000392666607981 */ /* 0x000f64000c1e1100 */
[----:B-----5:R-:W-:-:S05]  /*31d0*/  PRMT R10, R96, 0x8880, RZ ;  /* 0x00008880600a7816 */ /* 0x020fca00000000ff */
[----:B------:R-:W-:-:S07]  /*31e0*/  IMAD R19, R10, R89, RZ ;  /* 0x000000590a137224 */ /* 0x000fce00078e02ff */
.L_x_89:
[----:B------:R-:W-:Y:S05]  /*31f0*/  BSYNC B1 ;  /* 0x0000000000017941 */ /* 0x000fea0003800000 */
.L_x_88:
[----:B------:R-:W-:Y:S01]  /*3200*/  @!P0 IMAD R85, R85, R88, R19 ;  /* 0x0000005855558224 */ /* 0x000fe200078e0213 */
[----:B------:R-:W-:Y:S01]  /*3210*/  BSSY B1, `(.L_x_90) ;  /* 0x0000007000017945 */ /* 0x000fe20003800000 */
[----:B------:R-:W-:-:S03]  /*3220*/  IMAD R56, R11, R100, RZ ;  /* 0x000000640b387224 */ /* 0x000fc600078e02ff */
[----:B------:R0:W-:Y:S01]  /*3230*/  @!P0 STG.E.U8 desc[UR38][R14.64+0x39], R85 ;  /* 0x000039550e008986 */ /* 0x0001e2000c101126 */
[----:B------:R-:W-:Y:S05]  /*3240*/  @P2 BRA `(.L_x_91) ;  /* 0x00000000000c2947 */ /* 0x000fea0003800000 */
[----:B------:R-:W5:Y:S02]  /*3250*/  LDG.E.U8 R96, desc[UR38][R106.64+0x38] ;  /* 0x000038266a607981 */ /* 0x000f64000c1e1100 */
[----:B-----5:R-:W-:-:S05]  /*3260*/  PRMT R10, R96, 0x8880, RZ ;  /* 0x00008880600a7816 */ /* 0x020fca00000000ff */
[----:B------:R-:W-:-:S07]  /*3270*/  IMAD R19, R10, R89, RZ ;  /* 0x000000590a137224 */ /* 0x000fce00078e02ff */
.L_x_91:
[----:B------:R-:W-:Y:S05]  /*3280*/  BSYNC B1 ;  /* 0x0000000000017941 */ /* 0x000fea0003800000 */
.L_x_90:
[----:B------:R-:W-:Y:S01]  /*3290*/  @!P2 IMAD R11, R86, R88, R19 ;  /* 0x00000058560ba224 */ /* 0x000fe200078e0213 */
[----:B------:R-:W-:Y:S01]  /*32a0*/  BSSY B1, `(.L_x_92) ;  /* 0x0000009000017945 */ /* 0x000fe20003800000 */
[C---:B012-4-:R-:W-:Y:S02]  /*32b0*/  IMAD R15, R59.reuse, R101, R56 ;  /* 0x000000653b0f7224 */ /* 0x057fe400078e0238 */
[CC--:B------:R-:W-:Y:S01]  /*32c0*/  IMAD.WIDE.U32 R104, R59.reuse, R100.reuse, R104 ;  /* 0x000000643b687225 */ /* 0x0c0fe200078e0068 */
[----:B------:R0:W-:Y:S03]  /*32d0*/  @!P2 STG.E.U8 desc[UR38][R4.64+0x38], R11 ;  /* 0x0000380b0400a986 */ /* 0x0001e6000c101126 */
[----:B------:R-:W-:Y:S01]  /*32e0*/  IMAD.WIDE.U32 R100, R59, R100, R98 ;  /* 0x000000643b647225 */ /* 0x000fe200078e0062 */
[----:B------:R-:W-:Y:S06]  /*32f0*/  @P1 BRA `(.L_x_93) ;  /* 0x00000000000c1947 */ /* 0x000fec0003800000 */
[----:B------:R-:W2:Y:S02]  /*3300*/  LDG.E.U8 R96, desc[UR38][R106.64+0x39] ;  /* 0x000039266a607981 */ /* 0x000ea4000c1e1100 */
[----:B--2---:R-:W-:-:S05]  /*3310*/  PRMT R10, R96, 0x8880, RZ ;  /* 0x00008880600a7816 */ /* 0x004fca00000000ff */
[----:B------:R-:W-:-:S07]  /*3320*/  IMAD R19, R10, R89, RZ ;  /* 0x000000590a137224 */ /* 0x000fce00078e02ff */
.L_x_93:
[----:B------:R-:W-:Y:S05]  /*3330*/  BSYNC B1 ;  /* 0x0000000000017941 */ /* 0x000fea0003800000 */
.L_x_92:
[----:B------:R-:W-:Y:S01]  /*3340*/  @!P1 IMAD R87, R87, R88, R19 ;  /* 0x0000005857579224 */ /* 0x000fe200078e0213 */
[----:B------:R-:W-:Y:S01]  /*3350*/  ISETP.GE.AND P2, PT, R97, 0x81, PT ;  /* 0x000000816100780c */ /* 0x000fe20003f46270 */
[----:B------:R-:W-:Y:S01]  /*3360*/  BSSY B1, `(.L_x_94) ;  /* 0x000000c000017945 */ /* 0x000fe20003800000 */
[----:B------:R-:W-:Y:S02]  /*3370*/  IADD3 R10, P5, R100, R12, RZ ;  /* 0x0000000c640a7210 */ /* 0x000fe40007fbe0ff */
[----:B------:R1:W-:Y:S01]  /*3380*/  @!P1 STG.E.U8 desc[UR38][R4.64+0x39], R87 ;  /* 0x0000395704009986 */ /* 0x0003e2000c101126 */
[----:B------:R-:W-:Y:S02]  /*3390*/  ISETP.LT.OR P1, PT, R3, 0x1, !P2 ;  /* 0x000000010300780c */ /* 0x000fe40005721670 */
[----:B0-----:R-:W-:Y:S02]  /*33a0*/  IADD3.X R11, R13, R101, R15, P5, !PT ;  /* 0x000000650d0b7210 */ /* 0x001fe40002ffe40f */
[----:B------:R-:W-:-:S02]  /*33b0*/  ISETP.GE.AND P0, PT, R97, 0x89, PT ;  /* 0x000000896100780c */ /* 0x000fc40003f06270 */
[----:B------:R-:W-:Y:S02]  /*33c0*/  IADD3 R12, P4, P3, R20, R12, R104 ;  /* 0x0000000c140c7210 */ /* 0x000fe40007b9e068 */
[----:B------:R-:W-:-:S05]  /*33d0*/  ISETP.LT.OR P5, PT, R3, 0x2, !P2 ;  /* 0x000000020300780c */ /* 0x000fca00057a1670 */
[----:B-1----:R-:W-:Y:S08]  /*33e0*/  @P1 BRA `(.L_x_95) ;  /* 0x00000000000c1947 */ /* 0x002ff00003800000 */
[----:B------:R-:W3:Y:S02]  /*33f0*/  LDG.E.U8 R96, desc[UR38][R10.64] ;  /* 0x000000260a607981 */ /* 0x000ee4000c1e1100 */
[----:B---3--:R-:W-:-:S05]  /*3400*/  PRMT R4, R96, 0x8880, RZ ;  /* 0x0000888060047816 */ /* 0x008fca00000000ff */
[----:B------:R-:W-:-:S07]  /*3410*/  IMAD R19, R4, R89, RZ ;  /* 0x0000005904137224 */ /* 0x000fce00078e02ff */
.L_x_95:
[----:B------:R-:W-:Y:S05]  /*3420*/  BSYNC B1 ;  /* 0x0000000000017941 */ /* 0x000fea0003800000 */
.L_x_94:
[----:B---3--:R-:W-:Y:S01]  /*3430*/  @!P1 IMAD R5, R24, R88, R19 ;  /* 0x0000005818059224 */ /* 0x008fe200078e0213 */
[----:B------:R-:W-:Y:S01]  /*3440*/  BSSY B1, `(.L_x_96) ;  /* 0x0000007000017945 */ /* 0x000fe20003800000 */
[----:B------:R-:W-:-:S03]  /*3450*/  IMAD.IADD R104, R15, 0x1, R105 ;  /* 0x000000010f687824 */ /* 0x000fc600078e0269 */
[----:B------:R0:W-:Y:S01]  /*3460*/  @!P1 STG.E.U8 desc[UR38][R6.64], R5 ;  /* 0x0000000506009986 */ /* 0x0001e2000c101126 */
[----:B------:R-:W-:Y:S05]  /*3470*/  @P5 BRA `(.L_x_97) ;  /* 0x00000000000c5947 */ /* 0x000fea0003800000 */
[----:B------:R-:W2:Y:S02]  /*3480*/  LDG.E.U8 R96, desc[UR38][R10.64+0x1] ;  /* 0x000001260a607981 */ /* 0x000ea4000c1e1100 */
[----:B--2---:R-:W-:-:S05]  /*3490*/  PRMT R4, R96, 0x8880, RZ ;  /* 0x0000888060047816 */ /* 0x004fca00000000ff */
[----:B------:R-:W-:-:S07]  /*34a0*/  IMAD R19, R4, R89, RZ ;  /* 0x0000005904137224 */ /* 0x000fce00078e02ff */
.L_x_97:
[----:B------:R-:W-:Y:S05]  /*34b0*/  BSYNC B1 ;  /* 0x0000000000017941 */ /* 0x000fea0003800000 */
.L_x_96:
[----:B------:R-:W-:Y:S01]  /*34c0*/  ISETP.LT.OR P1, PT, R3, 0x1, !P0 ;  /* 0x000000010300780c */ /* 0x000fe20004721670 */
[----:B------:R-:W-:Y:S01]  /*34d0*/  @!P5 IMAD R25, R25, R88, R19 ;  /* 0x000000581919d224 */ /* 0x000fe200078e0213 */
[----:B------:R-:W-:Y:S01]  /*34e0*/  BSSY B1, `(.L_x_98) ;  /* 0x000000a000017945 */ /* 0x000fe20003800000 */
[----:B------:R-:W-:Y:S02]  /*34f0*/  IADD3.X R13, R99, R13, R104, P4, P3 ;  /* 0x0000000d630d7210 */ /* 0x000fe400027e6468 */
[C---:B------:R-:W-:Y:S01]  /*3500*/  ISETP.LT.OR P4, PT, R3.reuse, 0x2, !P0 ;  /* 0x000000020300780c */ /* 0x040fe20004781670 */
[----:B------:R1:W-:Y:S01]  /*3510*/  @!P5 STG.E.U8 desc[UR38][R6.64+0x1], R25 ;  /* 0x000001190600d986 */ /* 0x0003e2000c101126 */
[C---:B------:R-:W-:Y:S02]  /*3520*/  ISETP.LT.OR P5, PT, R3.reuse, 0x9, !P2 ;  /* 0x000000090300780c */ /* 0x040fe400057a1670 */
[----:B------:R-:W-:-:S04]  /*3530*/  ISETP.LT.OR P3, PT, R3, 0xa, !P2 ;  /* 0x0000000a0300780c */ /* 0x000fc80005761670 */
[----:B------:R-:W-:Y:S09]  /*3540*/  @P1 BRA `(.L_x_99) ;  /* 0x00000000000c1947 */ /* 0x000ff20003800000 */
[----:B------:R-:W2:Y:S02]  /*3550*/  LDG.E.U8 R96, desc[UR38][R12.64] ;  /* 0x000000260c607981 */ /* 0x000ea4000c1e1100 */
[----:B--2---:R-:W-:-:S05]  /*3560*/  PRMT R4, R96, 0x8880, RZ ;  /* 0x0000888060047816 */ /* 0x004fca00000000ff */
[----:B------:R-:W-:-:S07]  /*3570*/  IMAD R19, R4, R89, RZ ;  /* 0x0000005904137224 */ /* 0x000fce00078e02ff */
.L_x_99:
[----:B------:R-:W-:Y:S05]  /*3580*/  BSYNC B1 ;  /* 0x0000000000017941 */ /* 0x000fea0003800000 */
.L_x_98:
[----:B0-----:R-:W-:Y:S01]  /*3590*/  @!P1 IMAD R5, R26, R88, R19 ;  /* 0x000000581a059224 */ /* 0x001fe200078e0213 */
[----:B------:R-:W-:Y:S04]  /*35a0*/  BSSY B1, `(.L_x_100) ;  /* 0x0000006000017945 */ /* 0x000fe80003800000 */
[----:B------:R0:W-:Y:S01]  /*35b0*/  @!P1 STG.E.U8 desc[UR38][R8.64], R5 ;  /* 0x0000000508009986 */ /* 0x0001e2000c101126 */
[----:B------:R-:W-:Y:S05]  /*35c0*/  @P4 BRA `(.L_x_101) ;  /* 0x00000000000c4947 */ /* 0x000fea0003800000 */
[----:B------:R-:W2:Y:S02]  /*35d0*/  LDG.E.U8 R96, desc[UR38][R12.64+0x1] ;  /* 0x000001260c607981 */ /* 0x000ea4000c1e1100 */
[----:B--2---:R-:W-:-:S05]  /*35e0*/  PRMT R4, R96, 0x8880, RZ ;  /* 0x0000888060047816 */ /* 0x004fca00000000ff */
[----:B------:R-:W-:-:S07]  /*35f0*/  IMAD R19, R4, R89, RZ ;  /* 0x0000005904137224 */ /* 0x000fce00078e02ff */
.L_x_101:
[----:B------:R-:W-:Y:S05]  /*3600*/  BSYNC B1 ;  /* 0x0000000000017941 */ /* 0x000fea0003800000 */
.L_x_100:
[----:B------:R-:W-:Y:S01]  /*3610*/  @!P4 IMAD R27, R27, R88, R19 ;  /* 0x000000581b1bc224 */ /* 0x000fe200078e0213 */
[----:B------:R-:W-:Y:S04]  /*3620*/  BSSY B1, `(.L_x_102) ;  /* 0x0000006000017945 */ /* 0x000fe80003800000 */
[----:B------:R2:W-:Y:S01]  /*3630*/  @!P4 STG.E.U8 desc[UR38][R8.64+0x1], R27 ;  /* 0x0000011b0800c986 */ /* 0x0005e2000c101126 */
[----:B------:R-:W-:Y:S05]  /*3640*/  @P5 BRA `(.L_x_103) ;  /* 0x00000000000c5947 */ /* 0x000fea0003800000 */
[----:B------:R-:W3:Y:S02]  /*3650*/  LDG.E.U8 R96, desc[UR38][R10.64+0x8] ;  /* 0x000008260a607981 */ /* 0x000ee4000c1e1100 */
[----:B---3--:R-:W-:-:S05]  /*3660*/  PRMT R4, R96, 0x8880, RZ ;  /* 0x0000888060047816 */ /* 0x008fca00000000ff */
[----:B------:R-:W-:-:S07]  /*3670*/  IMAD R19, R4, R89, RZ ;  /* 0x0000005904137224 */ /* 0x000fce00078e02ff */
.L_x_103:
[----:B------:R-:W-:Y:S05]  /*3680*/  BSYNC B1 ;  /* 0x0000000000017941 */ /* 0x000fea0003800000 */
.L_x_102:
[----:B0-----:R-:W-:Y:S01]  /*3690*/  @!P5 IMAD R5, R28, R88, R19 ;  /* 0x000000581c05d224 */ /* 0x001fe200078e0213 */
[----:B------:R-:W-:Y:S04]  /*36a0*/  BSSY B1, `(.L_x_104) ;  /* 0x0000006000017945 */ /* 0x000fe80003800000 */
[----:B------:R0:W-:Y:S01]  /*36b0*/  @!P5 STG.E.U8 desc[UR38][R6.64+0x8], R5 ;  /* 0x000008050600d986 */ /* 0x0001e2000c101126 */
[----:B------:R-:W-:Y:S05]  /*36c0*/  @P3 BRA `(.L_x_105) ;  /* 0x00000000000c3947 */ /* 0x000fea0003800000 */
[----:B------:R-:W3:Y:S02]  /*36d0*/  LDG.E.U8 R96, desc[UR38][R10.64+0x9] ;  /* 0x000009260a607981 */ /* 0x000ee4000c1e1100 */
[----:B---3--:R-:W-:-:S05]  /*36e0*/  PRMT R4, R96, 0x8880, RZ ;  /* 0x0000888060047816 */ /* 0x008fca00000000ff */
[----:B------:R-:W-:-:S07]  /*36f0*/  IMAD R19, R4, R89, RZ ;  /* 0x0000005904137224 */ /* 0x000fce00078e02ff */
.L_x_105:
[----:B------:R-:W-:Y:S05]  /*3700*/  BSYNC B1 ;  /* 0x0000000000017941 */ /* 0x000fea0003800000 */
.L_x_104:
[----:B------:R-:W-:Y:S01]  /*3710*/  ISETP.LT.OR P5, PT, R3, 0x9, !P0 ;  /* 0x000000090300780c */ /* 0x000fe200047a1670 */
[----:B------:R-:W-:Y:S01]  /*3720*/  @!P3 IMAD R29, R29, R88, R19 ;  /* 0x000000581d1db224 */ /* 0x000fe200078e0213 */
[----:B------:R-:W-:Y:S01]  /*3730*/  BSSY B1, `(.L_x_106) ;  /* 0x0000009000017945 */ /* 0x000fe20003800000 */
[C---:B------:R-:W-:Y:S02]  /*3740*/  ISETP.LT.OR P4, PT, R3.reuse, 0xa, !P0 ;  /* 0x0000000a0300780c */ /* 0x040fe40004781670 */
[C---:B------:R-:W-:Y:S01]  /*3750*/  ISETP.LT.OR P1, PT, R3.reuse, 0x12, !P2 ;  /* 0x000000120300780c */ /* 0x040fe20005721670 */
[----:B------:R3:W-:Y:S01]  /*3760*/  @!P3 STG.E.U8 desc[UR38][R6.64+0x9], R29 ;  /* 0x0000091d0600b986 */ /* 0x0007e2000c101126 */
[----:B------:R-:W-:-:S06]  /*3770*/  ISETP.LT.OR P3, PT, R3, 0x11, !P2 ;  /* 0x000000110300780c */ /* 0x000fcc0005761670 */
[----:B------:R-:W-:Y:S07]  /*3780*/  @P5 BRA `(.L_x_107) ;  /* 0x00000000000c5947 */ /* 0x000fee0003800000 */
[----:B------:R-:W4:Y:S02]  /*3790*/  LDG.E.U8 R96, desc[UR38][R12.64+0x8] ;  /* 0x000008260c607981 */ /* 0x000f24000c1e1100 */
[----:B----4-:R-:W-:-:S05]  /*37a0*/  PRMT R4, R96, 0x8880, RZ ;  /* 0x0000888060047816 */ /* 0x010fca00000000ff */
[----:B------:R-:W-:-:S07]  /*37b0*/  IMAD R19, R4, R89, RZ ;  /* 0x0000005904137224 */ /* 0x000fce00078e02ff */
.L_x_107:
[----:B------:R-:W-:Y:S05]  /*37c0*/  BSYNC B1 ;  /* 0x0000000000017941 */ /* 0x000fea0003800000 */
.L_x_106:
[----:B0-----:R-:W-:Y:S01]  /*37d0*/  @!P5 IMAD R5, R30, R88, R19 ;  /* 0x000000581e05d224 */ /* 0x001fe200078e0213 */
[----:B------:R-:W-:Y:S04]  /*37e0*/  BSSY B1, `(.L_x_108) ;  /* 0x0000006000017945 */ /* 0x000fe80003800000 */
[----:B------:R0:W-:Y:S01]  /*37f0*/  @!P5 STG.E.U8 desc[UR38][R8.64+0x8], R5 ;  /* 0x000008050800d986 */ /* 0x0001e2000c101126 */
[----:B------:R-:W-:Y:S05]  /*3800*/  @P4 BRA `(.L_x_109) ;  /* 0x00000000000c4947 */ /* 0x000fea0003800000 */
[----:B------:R-:W4:Y:S02]  /*3810*/  LDG.E.U8 R96, desc[UR38][R12.64+0x9] ;  /* 0x000009260c607981 */ /* 0x000f24000c1e1100 */
[----:B----4-:R-:W-:-:S05]  /*3820*/  PRMT R4, R96, 0x8880, RZ ;  /* 0x0000888060047816 */ /* 0x010fca00000000ff */
[----:B------:R-:W-:-:S07]  /*3830*/  IMAD R19, R4, R89, RZ ;  /* 0x0000005904137224 */ /* 0x000fce00078e02ff */
.L_x_109:
[----:B------:R-:W-:Y:S05]  /*3840*/  BSYNC B1 ;  /* 0x0000000000017941 */ /* 0x000fea0003800000 */
.L_x_108:
[----:B------:R-:W-:Y:S01]  /*3850*/  @!P4 IMAD R31, R31, R88, R19 ;  /* 0x000000581f1fc224 */ /* 0x000fe200078e0213 */
[----:B------:R-:W-:Y:S04]  /*3860*/  BSSY B1, `(.L_x_110) ;  /* 0x0000006000017945 */ /* 0x000fe80003800000 */
[----:B------:R4:W-:Y:S01]  /*3870*/  @!P4 STG.E.U8 desc[UR38][R8.64+0x9], R31 ;  /* 0x0000091f0800c986 */ /* 0x0009e2000c101126 */
[----:B------:R-:W-:Y:S05]  /*3880*/  @P3 BRA `(.L_x_111) ;  /* 0x00000000000c3947 */ /* 0x000fea0003800000 */
[----:B------:R-:W5:Y:S02]  /*3890*/  LDG.E.U8 R96, desc[UR38][R10.64+0x10] ;  /* 0x000010260a607981 */ /* 0x000f64000c1e1100 */
[----:B-----5:R-:W-:-:S05]  /*38a0*/  PRMT R4, R96, 0x8880, RZ ;  /* 0x0000888060047816 */ /* 0x020fca00000000ff */
[----:B------:R-:W-:-:S07]  /*38b0*/  IMAD R19, R4, R89, RZ ;  /* 0x0000005904137224 */ /* 0x000fce00078e02ff */
.L_x_111:
[----:B------:R-:W-:Y:S05]  /*38c0*/  BSYNC B1 ;  /* 0x0000000000017941 */ /* 0x000fea0003800000 */
.L_x_110:
[----:B0-----:R-:W-:Y:S01]  /*38d0*/  @!P3 IMAD R5, R32, R88, R19 ;  /* 0x000000582005b224 */ /* 0x001fe200078e0213 */
[----:B------:R-:W-:Y:S04]  /*38e0*/  BSSY B1, `(.L_x_112) ;  /* 0x0000006000017945 */ /* 0x000fe80003800000 */
[----:B------:R0:W-:Y:S01]  /*38f0*/  @!P3 STG.E.U8 desc[UR38][R6.64+0x10], R5 ;  /* 0x000010050600b986 */ /* 0x0001e2000c101126 */
[----:B------:R-:W-:Y:S05]  /*3900*/  @P1 BRA `(.L_x_113) ;  /* 0x00000000000c1947 */ /* 0x000fea0003800000 */
[----:B------:R-:W5:Y:S02]  /*3910*/  LDG.E.U8 R96, desc[UR38][R10.64+0x11] ;  /* 0x000011260a607981 */ /* 0x000f64000c1e1100 */
[----:B-----5:R-:W-:-:S05]  /*3920*/  PRMT R4, R96, 0x8880, RZ ;  /* 0x0000888060047816 */ /* 0x020fca00000000ff */
[----:B------:R-:W-:-:S07]  /*3930*/  IMAD R19, R4, R89, RZ ;  /* 0x0000005904137224 */ /* 0x000fce00078e02ff */
.L_x_113:
[----:B------:R-:W-:Y:S05]  /*3940*/  BSYNC B1 ;  /* 0x0000000000017941 */ /* 0x000fea0003800000 */
.L_x_112:
        /* <DEDUP_REMOVED lines=11> */
.L_x_115:
[----:B------:R-:W-:Y:S05]  /*3a00*/  BSYNC B1 ;  /* 0x0000000000017941 */ /* 0x000fea0003800000 */
.L_x_114:
[----:B0-----:R-:W-:Y:S01]  /*3a10*/  @!P4 IMAD R5, R34, R88, R19 ;  /* 0x000000582205c224 */ /* 0x001fe200078e0213 */
[----:B------:R-:W-:Y:S04]  /*3a20*/  BSSY B1, `(.L_x_116) ;  /* 0x0000006000017945 */ /* 0x000fe80003800000 */
[----:B------:R0:W-:Y:S01]  /*3a30*/  @!P4 STG.E.U8 desc[UR38][R8.64+0x10], R5 ;  /* 0x000010050800c986 */ /* 0x0001e2000c101126 */
[----:B------:R-:W-:Y:S05]  /*3a40*/  @P3 BRA `(.L_x_117) ;  /* 0x00000000000c3947 */ /* 0x000fea0003800000 */
[----:B------:R-:W5:Y:S02]  /*3a50*/  LDG.E.U8 R96, desc[UR38][R12.64+0x11] ;  /* 0x000011260c607981 */ /* 0x000f64000c1e1100 */
[----:B-----5:R-:W-:-:S05]  /*3a60*/  PRMT R4, R96, 0x8880, RZ ;  /* 0x0000888060047816 */ /* 0x020fca00000000ff */
[----:B------:R-:W-:-:S07]  /*3a70*/  IMAD R19, R4, R89, RZ ;  /* 0x0000005904137224 */ /* 0x000fce00078e02ff */
.L_x_117:
[----:B------:R-:W-:Y:S05]  /*3a80*/  BSYNC B1 ;  /* 0x0000000000017941 */ /* 0x000fea0003800000 */
.L_x_116:
[----:B------:R-:W-:Y:S01]  /*3a90*/  @!P3 IMAD R35, R35, R88, R19 ;  /* 0x000000582323b224 */ /* 0x000fe200078e0213 */
[----:B------:R-:W-:Y:S04]  /*3aa0*/  BSSY B1, `(.L_x_118) ;  /* 0x0000006000017945 */ /* 0x000fe80003800000 */
[----:B------:R0:W-:Y:S01]  /*3ab0*/  @!P3 STG.E.U8 desc[UR38][R8.64+0x11], R35 ;  /* 0x000011230800b986 */ /* 0x0001e2000c101126 */
[----:B------:R-:W-:Y:S05]  /*3ac0*/  @P5 BRA `(.L_x_119) ;  /* 0x00000000000c5947 */ /* 0x000fea0003800000 */
[----:B------:R-:W5:Y:S02]  /*3ad0*/  LDG.E.U8 R96, desc[UR38][R10.64+0x18] ;  /* 0x000018260a607981 */ /* 0x000f64000c1e1100 */
[----:B-----5:R-:W-:-:S05]  /*3ae0*/  PRMT R4, R96, 0x8880, RZ ;  /* 0x0000888060047816 */ /* 0x020fca00000000ff */
[----:B------:R-:W-:-:S07]  /*3af0*/  IMAD R19, R4, R89, RZ ;  /* 0x0000005904137224 */ /* 0x000fce00078e02ff */
.L_x_119:
[----:B------:R-:W-:Y:S05]  /*3b00*/  BSYNC B1 ;  /* 0x0000000000017941 */ /* 0x000fea0003800000 */
.L_x_118:
[----:B0-----:R-:W-:Y:S01]  /*3b10*/  @!P5 IMAD R5, R36, R88, R19 ;  /* 0x000000582405d224 */ /* 0x001fe200078e0213 */
[----:B------:R-:W-:Y:S04]  /*3b20*/  BSSY B1, `(.L_x_120) ;  /* 0x0000006000017945 */ /* 0x000fe80003800000 */
[----:B------:R0:W-:Y:S01]  /*3b30*/  @!P5 STG.E.U8 desc[UR38][R6.64+0x18], R5 ;  /* 0x000018050600d986 */ /* 0x0001e2000c101126 */
[----:B------:R-:W-:Y:S05]  /*3b40*/  @P1 BRA `(.L_x_121) ;  /* 0x00000000000c1947 */ /* 0x000fea0003800000 */
[----:B------:R-:W5:Y:S02]  /*3b50*/  LDG.E.U8 R96, desc[UR38][R10.64+0x19] ;  /* 0x000019260a607981 */ /* 0x000f64000c1e1100 */
[----:B-----5:R-:W-:-:S05]  /*3b60*/  PRMT R4, R96, 0x8880, RZ ;  /* 0x0000888060047816 */ /* 0x020fca00000000ff */
[----:B------:R-:W-:-:S07]  /*3b70*/  IMAD R19, R4, R89, RZ ;  /* 0x0000005904137224 */ /* 0x000fce00078e02ff */
.L_x_121:
[----:B------:R-:W-:Y:S05]  /*3b80*/  BSYNC B1 ;  /* 0x0000000000017941 */ /* 0x000fea0003800000 */
.L_x_120:
        /* <DEDUP_REMOVED lines=11> */
.L_x_123:
[----:B------:R-:W-:Y:S05]  /*3c40*/  BSYNC B1 ;  /* 0x0000000000017941 */ /* 0x000fea0003800000 */
.L_x_122:
[----:B0-----:R-:W-:Y:S01]  /*3c50*/  @!P4 IMAD R5, R38, R88, R19 ;  /* 0x000000582605c224 */ /* 0x001fe200078e0213 */
[----:B------:R-:W-:Y:S04]  /*3c60*/  BSSY B1, `(.L_x_124) ;  /* 0x0000006000017945 */ /* 0x000fe80003800000 */
[----:B------:R0:W-:Y:S01]  /*3c70*/  @!P4 STG.E.U8 desc[UR38][R8.64+0x18], R5 ;  /* 0x000018050800c986 */ /* 0x0001e2000c101126 */
[----:B------:R-:W-:Y:S05]  /*3c80*/  @P3 BRA `(.L_x_125) ;  /* 0x00000000000c3947 */ /* 0x000fea0003800000 */
[----:B------:R-:W5:Y:S02]  /*3c90*/  LDG.E.U8 R96, desc[UR38][R12.64+0x19] ;  /* 0x000019260c607981 */ /* 0x000f64000c1e1100 */
[----:B-----5:R-:W-:-:S05]  /*3ca0*/  PRMT R4, R96, 0x8880, RZ ;  /* 0x0000888060047816 */ /* 0x020fca00000000ff */
[----:B------:R-:W-:-:S07]  /*3cb0*/  IMAD R19, R4, R89, RZ ;  /* 0x0000005904137224 */ /* 0x000fce00078e02ff */
.L_x_125:
[----:B------:R-:W-:Y:S05]  /*3cc0*/  BSYNC B1 ;  /* 0x0000000000017941 */ /* 0x000fea0003800000 */
.L_x_124:
[----:B------:R-:W-:Y:S01]  /*3cd0*/  @!P3 IMAD R39, R39, R88, R19 ;  /* 0x000000582727b224 */ /* 0x000fe200078e0213 */
[----:B------:R-:W-:Y:S04]  /*3ce0*/  BSSY B1, `(.L_x_126) ;  /* 0x0000006000017945 */ /* 0x000fe80003800000 */
[----:B------:R0:W-:Y:S01]  /*3cf0*/  @!P3 STG.E.U8 desc[UR38][R8.64+0x19], R39 ;  /* 0x000019270800b986 */ /* 0x0001e2000c101126 */
[----:B------:R-:W-:Y:S05]  /*3d00*/  @P5 BRA `(.L_x_127) ;  /* 0x00000000000c5947 */ /* 0x000fea0003800000 */
[----:B------:R-:W5:Y:S02]  /*3d10*/  LDG.E.U8 R96, desc[UR38][R10.64+0x20] ;  /* 0x000020260a607981 */ /* 0x000f64000c1e1100 */
[----:B-----5:R-:W-:-:S05]  /*3d20*/  PRMT R4, R96, 0x8880, RZ ;  /* 0x0000888060047816 */ /* 0x020fca00000000ff */
[----:B------:R-:W-:-:S07]  /*3d30*/  IMAD R19, R4, R89, RZ ;  /* 0x0000005904137224 */ /* 0x000fce00078e02ff */
.L_x_127:
[----:B------:R-:W-:Y:S05]  /*3d40*/  BSYNC B1 ;  /* 0x0000000000017941 */ /* 0x000fea0003800000 */
.L_x_126:
[----:B0-----:R-:W-:Y:S01]  /*3d50*/  @!P5 IMAD R5, R40, R88, R19 ;  /* 0x000000582805d224 */ /* 0x001fe200078e0213 */
[----:B------:R-:W-:Y:S04]  /*3d60*/  BSSY B1, `(.L_x_128) ;  /* 0x0000006000017945 */ /* 0x000fe80003800000 */
[----:B------:R0:W-:Y:S01]  /*3d70*/  @!P5 STG.E.U8 desc[UR38][R6.64+0x20], R5 ;  /* 0x000020050600d986 */ /* 0x0001e2000c101126 */
[----:B------:R-:W-:Y:S05]  /*3d80*/  @P1 BRA `(.L_x_129) ;  /* 0x00000000000c1947 */ /* 0x000fea0003800000 */
[----:B------:R-:W5:Y:S02]  /*3d90*/  LDG.E.U8 R96, desc[UR38][R10.64+0x21] ;  /* 0x000021260a607981 */ /* 0x000f64000c1e1100 */
[----:B-----5:R-:W-:-:S05]  /*3da0*/  PRMT R4, R96, 0x8880, RZ ;  /* 0x0000888060047816 */ /* 0x020fca00000000ff */
[----:B------:R-:W-:-:S07]  /*3db0*/  IMAD R19, R4, R89, RZ ;  /* 0x0000005904137224 */ /* 0x000fce00078e02ff */
.L_x_129:
[----:B------:R-:W-:Y:S05]  /*3dc0*/  BSYNC B1 ;  /* 0x0000000000017941 */ /* 0x000fea0003800000 */
.L_x_128:
        /* <DEDUP_REMOVED lines=11> */
.L_x_131:
[----:B------:R-:W-:Y:S05]  /*3e80*/  BSYNC B1 ;  /* 0x0000000000017941 */ /* 0x000fea0003800000 */
.L_x_130:
[----:B0-----:R-:W-:Y:S01]  /*3e90*/  @!P4 IMAD R5, R42, R88, R19 ;  /* 0x000000582a05c224 */ /* 0x001fe200078e0213 */
[----:B------:R-:W-:Y:S04]  /*3ea0*/  BSSY B1, `(.L_x_132) ;  /* 0x0000006000017945 */ /* 0x000fe80003800000 */
[----:B------:R0:W-:Y:S01]  /*3eb0*/  @!P4 STG.E.U8 desc[UR38][R8.64+0x20], R5 ;  /* 0x000020050800c986 */ /* 0x0001e2000c101126 */
[----:B------:R-:W-:Y:S05]  /*3ec0*/  @P3 BRA `(.L_x_133) ;  /* 0x00000000000c3947 */ /* 0x000fea0003800000 */
[----:B------:R-:W5:Y:S02]  /*3ed0*/  LDG.E.U8 R96, desc[UR38][R12.64+0x21] ;  /* 0x000021260c607981 */ /* 0x000f64000c1e1100 */
[----:B-----5:R-:W-:-:S05]  /*3ee0*/  PRMT R4, R96, 0x8880, RZ ;  /* 0x0000888060047816 */ /* 0x020fca00000000ff */
[----:B------:R-:W-:-:S07]  /*3ef0*/  IMAD R19, R4, R89, RZ ;  /* 0x0000005904137224 */ /* 0x000fce00078e02ff */
.L_x_133:
[----:B------:R-:W-:Y:S05]  /*3f00*/  BSYNC B1 ;  /* 0x0000000000017941 */ /* 0x000fea0003800000 */
.L_x_132:
[----:B------:R-:W-:Y:S01]  /*3f10*/  @!P3 IMAD R43, R43, R88, R19 ;  /* 0x000000582b2bb224 */ /* 0x000fe200078e0213 */
[----:B------:R-:W-:Y:S04]  /*3f20*/  BSSY B1, `(.L_x_134) ;  /* 0x0000006000017945 */ /* 0x000fe80003800000 */
[----:B------:R0:W-:Y:S01]  /*3f30*/  @!P3 STG.E.U8 desc[UR38][R8.64+0x21], R43 ;  /* 0x0000212b0800b986 */ /* 0x0001e2000c101126 */
[----:B------:R-:W-:Y:S05]  /*3f40*/  @P5 BRA `(.L_x_135) ;  /* 0x00000000000c5947 */ /* 0x000fea0003800000 */
[----:B------:R-:W5:Y:S02]  /*3f50*/  LDG.E.U8 R96, desc[UR38][R10.64+0x28] ;  /* 0x000028260a607981 */ /* 0x000f64000c1e1100 */
[----:B-----5:R-:W-:-:S05]  /*3f60*/  PRMT R4, R96, 0x8880, RZ ;  /* 0x0000888060047816 */ /* 0x020fca00000000ff */
[----:B------:R-:W-:-:S07]  /*3f70*/  IMAD R19, R4, R89, RZ ;  /* 0x0000005904137224 */ /* 0x000fce00078e02ff */
.L_x_135:
[----:B------:R-:W-:Y:S05]  /*3f80*/  BSYNC B1 ;  /* 0x0000000000017941 */ /* 0x000fea0003800000 */
.L_x_134:
[----:B0-----:R-:W-:Y:S01]  /*3f90*/  @!P5 IMAD R5, R44, R88, R19 ;  /* 0x000000582c05d224 */ /* 0x001fe200078e0213 */
[----:B------:R-:W-:Y:S04]  /*3fa0*/  BSSY B1, `(.L_x_136) ;  /* 0x0000006000017945 */ /* 0x000fe80003800000 */
[----:B------:R0:W-:Y:S01]  /*3fb0*/  @!P5 STG.E.U8 desc[UR38][R6.64+0x28], R5 ;  /* 0x000028050600d986 */ /* 0x0001e2000c101126 */
[----:B------:R-:W-:Y:S05]  /*3fc0*/  @P1 BRA `(.L_x_137) ;  /* 0x00000000000c1947 */ /* 0x000fea0003800000 */
[----:B------:R-:W5:Y:S02]  /*3fd0*/  LDG.E.U8 R96, desc[UR38][R10.64+0x29] ;  /* 0x000029260a607981 */ /* 0x000f64000c1e1100 */
[----:B-----5:R-:W-:-:S05]  /*3fe0*/  PRMT R4, R96, 0x8880, RZ ;  /* 0x0000888060047816 */ /* 0x020fca00000000ff */
[----:B------:R-:W-:-:S07]  /*3ff0*/  IMAD R19, R4, R89, RZ ;  /* 0x0000005904137224 */ /* 0x000fce00078e02ff */
.L_x_137:
[----:B------:R-:W-:Y:S05]  /*4000*/  BSYNC B1 ;  /* 0x0000000000017941 */ /* 0x000fea0003800000 */
.L_x_136:
        /* <DEDUP_REMOVED lines=11> */
.L_x_139:
[----:B------:R-:W-:Y:S05]  /*40c0*/  BSYNC B1 ;  /* 0x0000000000017941 */ /* 0x000fea0003800000 */
.L_x_138:
[----:B0-----:R-:W-:Y:S01]  /*40d0*/  @!P4 IMAD R5, R46, R88, R19 ;  /* 0x000000582e05c224 */ /* 0x001fe200078e0213 */
[----:B------:R-:W-:Y:S04]  /*40e0*/  BSSY B1, `(.L_x_140) ;  /* 0x0000006000017945 */ /* 0x000fe80003800000 */
[----:B------:R0:W-:Y:S01]  /*40f0*/  @!P4 STG.E.U8 desc[UR38][R8.64+0x28], R5 ;  /* 0x000028050800c986 */ /* 0x0001e2000c101126 */
[----:B------:R-:W-:Y:S05]  /*4100*/  @P3 BRA `(.L_x_141) ;  /* 0x00000000000c3947 */ /* 0x000fea0003800000 */
[----:B------:R-:W5:Y:S02]  /*4110*/  LDG.E.U8 R96, desc[UR38][R12.64+0x29] ;  /* 0x000029260c607981 */ /* 0x000f64000c1e1100 */
[----:B-----5:R-:W-:-:S05]  /*4120*/  PRMT R4, R96, 0x8880, RZ ;  /* 0x0000888060047816 */ /* 0x020fca00000000ff */
[----:B------:R-:W-:-:S07]  /*4130*/  IMAD R19, R4, R89, RZ ;  /* 0x0000005904137224 */ /* 0x000fce00078e02ff */
.L_x_141:
[----:B------:R-:W-:Y:S05]  /*4140*/  BSYNC B1 ;  /* 0x0000000000017941 */ /* 0x000fea0003800000 */
.L_x_140:
[----:B------:R-:W-:Y:S01]  /*4150*/  @!P3 IMAD R47, R47, R88, R19 ;  /* 0x000000582f2fb224 */ /* 0x000fe200078e0213 */
[----:B------:R-:W-:Y:S04]  /*4160*/  BSSY B1, `(.L_x_142) ;  /* 0x0000006000017945 */ /* 0x000fe80003800000 */
[----:B------:R0:W-:Y:S01]  /*4170*/  @!P3 STG.E.U8 desc[UR38][R8.64+0x29], R47 ;  /* 0x0000292f0800b986 */ /* 0x0001e2000c101126 */
[----:B------:R-:W-:Y:S05]  /*4180*/  @P5 BRA `(.L_x_143) ;  /* 0x00000000000c5947 */ /* 0x000fea0003800000 */
[----:B------:R-:W5:Y:S02]  /*4190*/  LDG.E.U8 R96, desc[UR38][R10.64+0x30] ;  /* 0x000030260a607981 */ /* 0x000f64000c1e1100 */
[----:B-----5:R-:W-:-:S05]  /*41a0*/  PRMT R4, R96, 0x8880, RZ ;  /* 0x0000888060047816 */ /* 0x020fca00000000ff */
[----:B------:R-:W-:-:S07]  /*41b0*/  IMAD R19, R4, R89, RZ ;  /* 0x0000005904137224 */ /* 0x000fce00078e02ff */
.L_x_143:
[----:B------:R-:W-:Y:S05]  /*41c0*/  BSYNC B1 ;  /* 0x0000000000017941 */ /* 0x000fea0003800000 */
.L_x_142:
[----:B0-----:R-:W-:Y:S01]  /*41d0*/  @!P5 IMAD R5, R48, R88, R19 ;  /* 0x000000583005d224 */ /* 0x001fe200078e0213 */
[----:B------:R-:W-:Y:S04]  /*41e0*/  BSSY B1, `(.L_x_144) ;  /* 0x0000006000017945 */ /* 0x000fe80003800000 */
[----:B------:R0:W-:Y:S01]  /*41f0*/  @!P5 STG.E.U8 desc[UR38][R6.64+0x30], R5 ;  /* 0x000030050600d986 */ /* 0x0001e2000c101126 */
[----:B------:R-:W-:Y:S05]  /*4200*/  @P1 BRA `(.L_x_145) ;  /* 0x00000000000c1947 */ /* 0x000fea0003800000 */
[----:B------:R-:W5:Y:S02]  /*4210*/  LDG.E.U8 R96, desc[UR38][R10.64+0x31] ;  /* 0x000031260a607981 */ /* 0x000f64000c1e1100 */
[----:B-----5:R-:W-:-:S05]  /*4220*/  PRMT R4, R96, 0x8880, RZ ;  /* 0x0000888060047816 */ /* 0x020fca00000000ff */
[----:B------:R-:W-:-:S07]  /*4230*/  IMAD R19, R4, R89, RZ ;  /* 0x0000005904137224 */ /* 0x000fce00078e02ff */
.L_x_145:
[----:B------:R-:W-:Y:S05]  /*4240*/  BSYNC B1 ;  /* 0x0000000000017941 */ /* 0x000fea0003800000 */
.L_x_144:
[----:B------:R-:W-:Y:S01]  /*4250*/  ISETP.LT.OR P4, PT, R3, 0x31, !P0 ;  /* 0x000000310300780c */ /* 0x000fe20004781670 */
[----:B------:R-:W-:Y:S01]  /*4260*/  @!P1 IMAD R49, R49, R88, R19 ;  /* 0x0000005831319224 */ /* 0x000fe200078e0213 */
[----:B------:R-:W-:Y:S01]  /*4270*/  BSSY B1, `(.L_x_146) ;  /* 0x000000a000017945 */ /* 0x000fe20003800000 */
[C---:B------:R-:W-:Y:S02]  /*4280*/  ISETP.LT.OR P3, PT, R3.reuse, 0x32, !P0 ;  /* 0x000000320300780c */ /* 0x040fe40004761670 */
[C---:B------:R-:W-:Y:S01]  /*4290*/  ISETP.LT.OR P5, PT, R3.reuse, 0x39, !P0 ;  /* 0x000000390300780c */ /* 0x040fe200047a1670 */
[----:B------:R0:W-:Y:S01]  /*42a0*/  @!P1 STG.E.U8 desc[UR38][R6.64+0x31], R49 ;  /* 0x0000313106009986 */ /* 0x0001e2000c101126 */
[C---:B------:R-:W-:Y:S02]  /*42b0*/  ISETP.LT.OR P1, PT, R3.reuse, 0x39, !P2 ;  /* 0x000000390300780c */ /* 0x040fe40005721670 */
[----:B------:R-:W-:-:S04]  /*42c0*/  ISETP.LT.OR P2, PT, R3, 0x3a, !P2 ;  /* 0x0000003a0300780c */ /* 0x000fc80005741670 */
[----:B------:R-:W-:Y:S09]  /*42d0*/  @P4 BRA `(.L_x_147) ;  /* 0x00000000000c4947 */ /* 0x000ff20003800000 */
[----:B------:R-:W5:Y:S02]  /*42e0*/  LDG.E.U8 R96, desc[UR38][R12.64+0x30] ;  /* 0x000030260c607981 */ /* 0x000f64000c1e1100 */
[----:B-----5:R-:W-:-:S05]  /*42f0*/  PRMT R4, R96, 0x8880, RZ ;  /* 0x0000888060047816 */ /* 0x020fca00000000ff */
[----:B------:R-:W-:-:S07]  /*4300*/  IMAD R19, R4, R89, RZ ;  /* 0x0000005904137224 */ /* 0x000fce00078e02ff */
.L_x_147:
[----:B------:R-:W-:Y:S05]  /*4310*/  BSYNC B1 ;  /* 0x0000000000017941 */ /* 0x000fea0003800000 */
.L_x_146:
[----:B0-----:R-:W-:Y:S01]  /*4320*/  @!P4 IMAD R5, R50, R88, R19 ;  /* 0x000000583205c224 */ /* 0x001fe200078e0213 */
[----:B------:R-:W-:Y:S04]  /*4330*/  BSSY B1, `(.L_x_148) ;  /* 0x0000006000017945 */ /* 0x000fe80003800000 */
[----:B------:R0:W-:Y:S01]  /*4340*/  @!P4 STG.E.U8 desc[UR38][R8.64+0x30], R5 ;  /* 0x000030050800c986 */ /* 0x0001e2000c101126 */
[----:B------:R-:W-:Y:S05]  /*4350*/  @P3 BRA `(.L_x_149) ;  /* 0x00000000000c3947 */ /* 0x000fea0003800000 */
[----:B------:R-:W5:Y:S02]  /*4360*/  LDG.E.U8 R96, desc[UR38][R12.64+0x31] ;  /* 0x000031260c607981 */ /* 0x000f64000c1e1100 */
[----:B-----5:R-:W-:-:S05]  /*4370*/  PRMT R4, R96, 0x8880, RZ ;  /* 0x0000888060047816 */ /* 0x020fca00000000ff */
[----:B------:R-:W-:-:S07]  /*4380*/  IMAD R19, R4, R89, RZ ;  /* 0x0000005904137224 */ /* 0x000fce00078e02ff */
.L_x_149:
[----:B------:R-:W-:Y:S05]  /*4390*/  BSYNC B1 ;  /* 0x0000000000017941 */ /* 0x000fea0003800000 */
.L_x_148:
[----:B------:R-:W-:Y:S01]  /*43a0*/  @!P3 IMAD R51, R51, R88, R19 ;  /* 0x000000583333b224 */ /* 0x000fe200078e0213 */
[----:B------:R-:W-:Y:S04]  /*43b0*/  BSSY B1, `(.L_x_150) ;  /* 0x0000006000017945 */ /* 0x000fe80003800000 */
[----:B------:R0:W-:Y:S01]  /*43c0*/  @!P3 STG.E.U8 desc[UR38][R8.64+0x31], R51 ;  /* 0x000031330800b986 */ /* 0x0001e2000c101126 */
[----:B------:R-:W-:Y:S05]  /*43d0*/  @P1 BRA `(.L_x_151) ;  /* 0x00000000000c1947 */ /* 0x000fea0003800000 */
[----:B------:R-:W5:Y:S02]  /*43e0*/  LDG.E.U8 R96, desc[UR38][R10.64+0x38] ;  /* 0x000038260a607981 */ /* 0x000f64000c1e1100 */
[----:B-----5:R-:W-:-:S05]  /*43f0*/  PRMT R4, R96, 0x8880, RZ ;  /* 0x0000888060047816 */ /* 0x020fca00000000ff */
[----:B------:R-:W-:-:S07]  /*4400*/  IMAD R19, R4, R89, RZ ;  /* 0x0000005904137224 */ /* 0x000fce00078e02ff */
.L_x_151:
[----:B------:R-:W-:Y:S05]  /*4410*/  BSYNC B1 ;  /* 0x0000000000017941 */ /* 0x000fea0003800000 */
.L_x_150:
[----:B0-----:R-:W-:Y:S01]  /*4420*/  @!P1 IMAD R5, R52, R88, R19 ;  /* 0x0000005834059224 */ /* 0x001fe200078e0213 */
[----:B------:R-:W-:Y:S04]  /*4430*/  BSSY B1, `(.L_x_152) ;  /* 0x0000006000017945 */ /* 0x000fe80003800000 */
[----:B------:R0:W-:Y:S01]  /*4440*/  @!P1 STG.E.U8 desc[UR38][R6.64+0x38], R5 ;  /* 0x0000380506009986 */ /* 0x0001e2000c101126 */
[----:B------:R-:W-:Y:S05]  /*4450*/  @P2 BRA `(.L_x_153) ;  /* 0x00000000000c2947 */ /* 0x000fea0003800000 */
[----:B------:R-:W5:Y:S02]  /*4460*/  LDG.E.U8 R96, desc[UR38][R10.64+0x39] ;  /* 0x000039260a607981 */ /* 0x000f64000c1e1100 */
[----:B-----5:R-:W-:-:S05]  /*4470*/  PRMT R4, R96, 0x8880, RZ ;  /* 0x0000888060047816 */ /* 0x020fca00000000ff */
[----:B------:R-:W-:-:S07]  /*4480*/  IMAD R19, R4, R89, RZ ;  /* 0x0000005904137224 */ /* 0x000fce00078e02ff */
.L_x_153:
[----:B------:R-:W-:Y:S05]  /*4490*/  BSYNC B1 ;  /* 0x0000000000017941 */ /* 0x000fea0003800000 */
.L_x_152:
[----:B------:R-:W-:Y:S01]  /*44a0*/  @!P2 IMAD R53, R53, R88, R19 ;  /* 0x000000583535a224 */ /* 0x000fe200078e0213 */
[----:B------:R-:W-:Y:S04]  /*44b0*/  BSSY B1, `(.L_x_154) ;  /* 0x0000006000017945 */ /* 0x000fe80003800000 */
[----:B------:R0:W-:Y:S01]  /*44c0*/  @!P2 STG.E.U8 desc[UR38][R6.64+0x39], R53 ;  /* 0x000039350600a986 */ /* 0x0001e2000c101126 */
[----:B------:R-:W-:Y:S05]  /*44d0*/  @P5 BRA `(.L_x_155) ;  /* 0x00000000000c5947 */ /* 0x000fea0003800000 */
[----:B------:R-:W5:Y:S02]  /*44e0*/  LDG.E.U8 R96, desc[UR38][R12.64+0x38] ;  /* 0x000038260c607981 */ /* 0x000f64000c1e1100 */
[----:B-----5:R-:W-:-:S05]  /*44f0*/  PRMT R4, R96, 0x8880, RZ ;  /* 0x0000888060047816 */ /* 0x020fca00000000ff */
[----:B------:R-:W-:-:S07]  /*4500*/  IMAD R19, R4, R89, RZ ;  /* 0x0000005904137224 */ /* 0x000fce00078e02ff */
.L_x_155:
[----:B------:R-:W-:Y:S05]  /*4510*/  BSYNC B1 ;  /* 0x0000000000017941 */ /* 0x000fea0003800000 */
.L_x_154:
[----:B0-----:R-:W-:Y:S01]  /*4520*/  @!P5 IMAD R5, R54, R88, R19 ;  /* 0x000000583605d224 */ /* 0x001fe200078e0213 */
[----:B------:R-:W-:Y:S01]  /*4530*/  ISETP.LT.OR P0, PT, R3, 0x3a, !P0 ;  /* 0x0000003a0300780c */ /* 0x000fe20004701670 */
[----:B------:R-:W-:Y:S03]  /*4540*/  BSSY B1, `(.L_x_156) ;  /* 0x0000006000017945 */ /* 0x000fe60003800000 */
[----:B------:R0:W-:Y:S09]  /*4550*/  @!P5 STG.E.U8 desc[UR38][R8.64+0x38], R5 ;  /* 0x000038050800d986 */ /* 0x0001f2000c101126 */
[----:B------:R-:W-:Y:S05]  /*4560*/  @P0 BRA `(.L_x_157) ;  /* 0x00000000000c0947 */ /* 0x000fea0003800000 */
[----:B------:R-:W5:Y:S02]  /*4570*/  LDG.E.U8 R96, desc[UR38][R12.64+0x39] ;  /* 0x000039260c607981 */ /* 0x000f64000c1e1100 */
[----:B-----5:R-:W-:-:S05]  /*4580*/  PRMT R4, R96, 0x8880, RZ ;  /* 0x0000888060047816 */ /* 0x020fca00000000ff */
[----:B------:R-:W-:-:S07]  /*4590*/  IMAD R19, R4, R89, RZ ;  /* 0x0000005904137224 */ /* 0x000fce00078e02ff */
.L_x_157:
[----:B------:R-:W-:Y:S05]  /*45a0*/  BSYNC B1 ;  /* 0x0000000000017941 */ /* 0x000fea0003800000 */
.L_x_156:
[----:B------:R-:W-:Y:S01]  /*45b0*/  IMAD R19, R55, R88, R19 ;  /* 0x0000005837137224 */ /* 0x000fe200078e0213 */
[----:B------:R-:W-:Y:S06]  /*45c0*/  @P0 BRA `(.L_x_158) ;  /* 0x0000000c00180947 */ /* 0x000fec0003800000 */
[----:B------:R0:W-:Y:S01]  /*45d0*/  STG.E.U8 desc[UR38][R8.64+0x39], R19 ;  /* 0x0000391308007986 */ /* 0x0001e2000c101126 */
[----:B------:R-:W-:Y:S05]  /*45e0*/  BRA `(.L_x_158) ;  /* 0x0000000c00107947 */ /* 0x000fea0003800000 */
.L_x_29:
[C---:B------:R-:W-:Y:S02]  /*45f0*/  ISETP.GE.AND P2, PT, R97.reuse, 0x1, PT ;  /* 0x000000016100780c */ /* 0x040fe40003f46270 */
[----:B------:R-:W-:Y:S02]  /*4600*/  ISETP.GE.AND P1, PT, R97, 0x9, PT ;  /* 0x000000096100780c */ /* 0x000fe40003f26270 */
[C---:B------:R-:W-:Y:S02]  /*4610*/  ISETP.LT.OR P4, PT, R3.reuse, 0x1, !P2 ;  /* 0x000000010300780c */ /* 0x040fe40005781670 */
[C---:B------:R-:W-:Y:S02]  /*4620*/  ISETP.LT.OR P5, PT, R3.reuse, 0x2, !P2 ;  /* 0x000000020300780c */ /* 0x040fe400057a1670 */
[C---:B------:R-:W-:Y:S02]  /*4630*/  ISETP.LT.OR P0, PT, R3.reuse, 0x1, !P1 ;  /* 0x000000010300780c */ /* 0x040fe40004f01670 */
[----:B------:R-:W-:-:S07]  /*4640*/  ISETP.LT.OR P3, PT, R3, 0x2, !P1 ;  /* 0x000000020300780c */ /* 0x000fce0004f61670 */
[-C--:B------:R-:W-:Y:S02]  /*4650*/  @!P4 IMAD R11, R56, R88.reuse, RZ ;  /* 0x00000058380bc224 */ /* 0x080fe400078e02ff */
[-C--:B------:R-:W-:Y:S02]  /*4660*/  @!P5 IMAD R57, R57, R88.reuse, RZ ;  /* 0x000000583939d224 */ /* 0x080fe400078e02ff */
[-C--:B------:R-:W-:Y:S01]  /*4670*/  @!P0 IMAD R13, R58, R88.reuse, RZ ;  /* 0x000000583a0d8224 */ /* 0x080fe200078e02ff */
[----:B------:R0:W-:Y:S01]  /*4680*/  @!P4 STG.E.U8 desc[UR38][R14.64], R11 ;  /* 0x0000000b0e00c986 */ /* 0x0001e2000c101126 */
[----:B------:R-:W-:Y:S01]  /*4690*/  ISETP.LT.OR P4, PT, R3, 0x9, !P2 ;  /* 0x000000090300780c */ /* 0x000fe20005781670 */
[----:B------:R-:W-:Y:S02]  /*46a0*/  @!P3 IMAD R59, R59, R88, RZ ;  /* 0x000000583b3bb224 */ /* 0x000fe400078e02ff */
[----:B------:R-:W-:Y:S01]  /*46b0*/  @!P5 STG.E.U8 desc[UR38][R14.64+0x1], R57 ;  /* 0x000001390e00d986 */ /* 0x000fe2000c101126 */
[----:B------:R-:W-:-:S03]  /*46c0*/  ISETP.LT.OR P5, PT, R3, 0xa, !P2 ;  /* 0x0000000a0300780c */ /* 0x000fc600057a1670 */
[----:B------:R1:W-:Y:S01]  /*46d0*/  @!P0 STG.E.U8 desc[UR38][R4.64], R13 ;  /* 0x0000000d04008986 */ /* 0x0003e2000c101126 */
[----:B------:R-:W-:-:S03]  /*46e0*/  ISETP.LT.OR P0, PT, R3, 0x9, !P1 ;  /* 0x000000090300780c */ /* 0x000fc60004f01670 */
[----:B------:R-:W-:Y:S01]  /*46f0*/  @!P3 STG.E.U8 desc[UR38][R4.64+0x1], R59 ;  /* 0x0000013b0400b986 */ /* 0x000fe2000c101126 */
[----:B------:R-:W-:Y:S01]  /*4700*/  ISETP.LT.OR P3, PT, R3, 0xa, !P1 ;  /* 0x0000000a0300780c */ /* 0x000fe20004f61670 */
[----:B------:R-:W-:-:S04]  /*4710*/  @!P4 IMAD R19, R60, R88, RZ ;  /* 0x000000583c13c224 */ /* 0x000fc800078e02ff */
[-C--:B------:R-:W-:Y:S01]  /*4720*/  @!P5 IMAD R61, R61, R88.reuse, RZ ;  /* 0x000000583d3dd224 */ /* 0x080fe200078e02ff */
[----:B------:R2:W-:Y:S01]  /*4730*/  @!P4 STG.E.U8 desc[UR38][R14.64+0x8], R19 ;  /* 0x000008130e00c986 */ /* 0x0005e2000c101126 */
[C---:B------:R-:W-:Y:S02]  /*4740*/  ISETP.LT.OR P4, PT, R3.reuse, 0x11, !P2 ;  /* 0x000000110300780c */ /* 0x040fe40005781670 */
[-C--:B0-----:R-:W-:Y:S01]  /*4750*/  @!P0 IMAD R11, R62, R88.reuse, RZ ;  /* 0x000000583e0b8224 */ /* 0x081fe200078e02ff */
[----:B------:R-:W-:Y:S01]  /*4760*/  @!P5 STG.E.U8 desc[UR38][R14.64+0x9], R61 ;  /* 0x0000093d0e00d986 */ /* 0x000fe2000c101126 */
[----:B------:R-:W-:Y:S02]  /*4770*/  ISETP.LT.OR P5, PT, R3, 0x12, !P2 ;  /* 0x000000120300780c */ /* 0x000fe400057a1670 */
[----:B------:R-:W-:Y:S01]  /*4780*/  @!P3 IMAD R63, R63, R88, RZ ;  /* 0x000000583f3fb224 */ /* 0x000fe200078e02ff */
[----:B------:R0:W-:Y:S01]  /*4790*/  @!P0 STG.E.U8 desc[UR38][R4.64+0x8], R11 ;  /* 0x0000080b04008986 */ /* 0x0001e2000c101126 */
[----:B------:R-:W-:-:S03]  /*47a0*/  ISETP.LT.OR P0, PT, R3, 0x11, !P1 ;  /* 0x000000110300780c */ /* 0x000fc60004f01670 */
[----:B------:R-:W-:Y:S01]  /*47b0*/  @!P3 STG.E.U8 desc[UR38][R4.64+0x9], R63 ;  /* 0x0000093f0400b986 */ /* 0x000fe2000c101126 */
[----:B------:R-:W-:Y:S01]  /*47c0*/  ISETP.LT.OR P3, PT, R3, 0x12, !P1 ;  /* 0x000000120300780c */ /* 0x000fe20004f61670 */
[----:B-1----:R-:W-:-:S04]  /*47d0*/  @!P4 IMAD R13, R64, R88, RZ ;  /* 0x00000058400dc224 */ /* 0x002fc800078e02ff */
[-C--:B------:R-:W-:Y:S01]  /*47e0*/  @!P5 IMAD R65, R65, R88.reuse, RZ ;  /* 0x000000584141d224 */ /* 0x080fe200078e02ff */
[----:B------:R1:W-:Y:S01]  /*47f0*/  @!P4 STG.E.U8 desc[UR38][R14.64+0x10], R13 ;  /* 0x0000100d0e00c986 */ /* 0x0003e2000c101126 */
[C---:B------:R-:W-:Y:S02]  /*4800*/  ISETP.LT.OR P4, PT, R3.reuse, 0x19, !P2 ;  /* 0x000000190300780c */ /* 0x040fe40005781670 */
[-C--:B--2---:R-:W-:Y:S01]  /*4810*/  @!P0 IMAD R19, R66, R88.reuse, RZ ;  /* 0x0000005842138224 */ /* 0x084fe200078e02ff */
[----:B------:R-:W-:Y:S01]  /*4820*/  @!P5 STG.E.U8 desc[UR38][R14.64+0x11], R65 ;  /* 0x000011410e00d986 */ /* 0x000fe2000c101126 */
[----:B------:R-:W-:Y:S02]  /*4830*/  ISETP.LT.OR P5, PT, R3, 0x1a, !P2 ;  /* 0x0000001a0300780c */ /* 0x000fe400057a1670 */
[----:B------:R-:W-:Y:S01]  /*4840*/  @!P3 IMAD R67, R67, R88, RZ ;  /* 0x000000584343b224 */ /* 0x000fe200078e02ff */
[----:B------:R2:W-:Y:S01]  /*4850*/  @!P0 STG.E.U8 desc[UR38][R4.64+0x10], R19 ;  /* 0x0000101304008986 */ /* 0x0005e2000c101126 */
[----:B------:R-:W-:-:S03]  /*4860*/  ISETP.LT.OR P0, PT, R3, 0x19, !P1 ;  /* 0x000000190300780c */ /* 0x000fc60004f01670 */
[----:B------:R-:W-:Y:S01]  /*4870*/  @!P3 STG.E.U8 desc[UR38][R4.64+0x11], R67 ;  /* 0x000011430400b986 */ /* 0x000fe2000c101126 */
[----:B------:R-:W-:Y:S01]  /*4880*/  ISETP.LT.OR P3, PT, R3, 0x1a, !P1 ;  /* 0x0000001a0300780c */ /* 0x000fe20004f61670 */
[----:B0-----:R-:W-:-:S04]  /*4890*/  @!P4 IMAD R11, R68, R88, RZ ;  /* 0x00000058440bc224 */ /* 0x001fc800078e02ff */
[-C--:B------:R-:W-:Y:S01]  /*48a0*/  @!P5 IMAD R69, R69, R88.reuse, RZ ;  /* 0x000000584545d224 */ /* 0x080fe200078e02ff */
[----:B------:R0:W-:Y:S01]  /*48b0*/  @!P4 STG.E.U8 desc[UR38][R14.64+0x18], R11 ;  /* 0x0000180b0e00c986 */ /* 0x0001e2000c101126 */
[C---:B------:R-:W-:Y:S02]  /*48c0*/  ISETP.LT.OR P4, PT, R3.reuse, 0x21, !P2 ;  /* 0x000000210300780c */ /* 0x040fe40005781670 */
[-C--:B-1----:R-:W-:Y:S01]  /*48d0*/  @!P0 IMAD R13, R70, R88.reuse, RZ ;  /* 0x00000058460d8224 */ /* 0x082fe200078e02ff */
[----:B------:R-:W-:Y:S01]  /*48e0*/  @!P5 STG.E.U8 desc[UR38][R14.64+0x19], R69 ;  /* 0x000019450e00d986 */ /* 0x000fe2000c101126 */
[----:B------:R-:W-:Y:S02]  /*48f0*/  ISETP.LT.OR P5, PT, R3, 0x22, !P2 ;  /* 0x000000220300780c */ /* 0x000fe400057a1670 */
[----:B------:R-:W-:Y:S01]  /*4900*/  @!P3 IMAD R71, R71, R88, RZ ;  /* 0x000000584747b224 */ /* 0x000fe200078e02ff */
[----:B------:R1:W-:Y:S01]  /*4910*/  @!P0 STG.E.U8 desc[UR38][R4.64+0x18], R13 ;  /* 0x0000180d04008986 */ /* 0x0003e2000c101126 */
[----:B------:R-:W-:-:S03]  /*4920*/  ISETP.LT.OR P0, PT, R3, 0x21, !P1 ;  /* 0x000000210300780c */ /* 0x000fc60004f01670 */
[----:B------:R-:W-:Y:S01]  /*4930*/  @!P3 STG.E.U8 desc[UR38][R4.64+0x19], R71 ;  /* 0x000019470400b986 */ /* 0x000fe2000c101126 */
[----:B------:R-:W-:Y:S01]  /*4940*/  ISETP.LT.OR P3, PT, R3, 0x22, !P1 ;  /* 0x000000220300780c */ /* 0x000fe20004f61670 */
[----:B--2---:R-:W-:-:S04]  /*4950*/  @!P4 IMAD R19, R72, R88, RZ ;  /* 0x000000584813c224 */ /* 0x004fc800078e02ff */
        /* <DEDUP_REMOVED lines=32> */
[----:B------:R-:W-:-:S02]  /*4b60*/  ISETP.GE.AND P0, PT, R97, 0x81, PT ;  /* 0x000000816100780c */ /* 0x000fc40003f06270 */
[C---:B------:R-:W-:Y:S01]  /*4b70*/  ISETP.LT.OR P5, PT, R3.reuse, 0x39, !P1 ;  /* 0x000000390300780c */ /* 0x040fe20004fa1670 */
[----:B------:R-:W-:Y:S01]  /*4b80*/  @!P3 STG.E.U8 desc[UR38][R4.64+0x31], R83 ;  /* 0x000031530400b986 */ /* 0x000fe2000c101126 */
[C---:B------:R-:W-:Y:S01]  /*4b90*/  ISETP.LT.OR P1, PT, R3.reuse, 0x3a, !P1 ;  /* 0x0000003a0300780c */ /* 0x040fe20004f21670 */
[----:B--2---:R-:W-:Y:S01]  /*4ba0*/  @!P4 IMAD R19, R84, R88, RZ ;  /* 0x000000585413c224 */ /* 0x004fe200078e02ff */
[----:B------:R-:W-:-:S03]  /*4bb0*/  ISETP.LT.OR P3, PT, R3, 0x1, !P0 ;  /* 0x000000010300780c */ /* 0x000fc60004761670 */
[----:B------:R-:W-:Y:S01]  /*4bc0*/  @!P2 IMAD R85, R85, R88, RZ ;  /* 0x000000585555a224 */ /* 0x000fe200078e02ff */
[----:B------:R-:W-:Y:S01]  /*4bd0*/  @!P4 STG.E.U8 desc[UR38][R14.64+0x38], R19 ;  /* 0x000038130e00c986 */ /* 0x000fe2000c101126 */
[----:B------:R-:W-:-:S03]  /*4be0*/  ISETP.LT.OR P4, PT, R3, 0x2, !P0 ;  /* 0x000000020300780c */ /* 0x000fc60004781670 */
[----:B------:R-:W-:Y:S01]  /*4bf0*/  @!P2 STG.E.U8 desc[UR38][R14.64+0x39], R85 ;  /* 0x000039550e00a986 */ /* 0x000fe2000c101126 */
[-C--:B0-----:R-:W-:Y:S01]  /*4c00*/  @!P5 IMAD R11, R86, R88.reuse, RZ ;  /* 0x00000058560bd224 */ /* 0x081fe200078e02ff */
[----:B------:R-:W-:Y:S01]  /*4c10*/  ISETP.GE.AND P2, PT, R97, 0x89, PT ;  /* 0x000000896100780c */ /* 0x000fe20003f46270 */
[-C--:B------:R-:W-:Y:S02]  /*4c20*/  @!P1 IMAD R87, R87, R88.reuse, RZ ;  /* 0x0000005857579224 */ /* 0x080fe400078e02ff */
[----:B-1----:R-:W-:Y:S01]  /*4c30*/  @!P3 IMAD R13, R24, R88, RZ ;  /* 0x00000058180db224 */ /* 0x002fe200078e02ff */
[----:B------:R0:W-:Y:S01]  /*4c40*/  @!P5 STG.E.U8 desc[UR38][R4.64+0x38], R11 ;  /* 0x0000380b0400d986 */ /* 0x0001e2000c101126 */
[----:B------:R-:W-:-:S03]  /*4c50*/  ISETP.LT.OR P5, PT, R3, 0x1, !P2 ;  /* 0x000000010300780c */ /* 0x000fc600057a1670 */
[----:B------:R-:W-:Y:S01]  /*4c60*/  @!P4 IMAD R25, R25, R88, RZ ;  /* 0x000000581919c224 */ /* 0x000fe200078e02ff */
[----:B------:R1:W-:Y:S01]  /*4c70*/  @!P1 STG.E.U8 desc[UR38][R4.64+0x39], R87 ;  /* 0x0000395704009986 */ /* 0x0003e2000c101126 */
[----:B------:R-:W-:-:S03]  /*4c80*/  ISETP.LT.OR P1, PT, R3, 0x2, !P2 ;  /* 0x000000020300780c */ /* 0x000fc60005721670 */
[----:B------:R-:W-:Y:S01]  /*4c90*/  @!P3 STG.E.U8 desc[UR38][R6.64], R13 ;  /* 0x0000000d0600b986 */ /* 0x000fe2000c101126 */
[----:B------:R-:W-:-:S03]  /*4ca0*/  ISETP.LT.OR P3, PT, R3, 0x9, !P0 ;  /* 0x000000090300780c */ /* 0x000fc60004761670 */
[----:B------:R-:W-:Y:S01]  /*4cb0*/  @!P4 STG.E.U8 desc[UR38][R6.64+0x1], R25 ;  /* 0x000001190600c986 */ /* 0x000fe2000c101126 */
[----:B------:R-:W-:Y:S01]  /*4cc0*/  ISETP.LT.OR P4, PT, R3, 0xa, !P0 ;  /* 0x0000000a0300780c */ /* 0x000fe20004781670 */
[----:B0-----:R-:W-:-:S04]  /*4cd0*/  @!P5 IMAD R11, R26, R88, RZ ;  /* 0x000000581a0bd224 */ /* 0x001fc800078e02ff */
[-C--:B------:R-:W-:Y:S01]  /*4ce0*/  @!P1 IMAD R27, R27, R88.reuse, RZ ;  /* 0x000000581b1b9224 */ /* 0x080fe200078e02ff */
[----:B------:R0:W-:Y:S01]  /*4cf0*/  @!P5 STG.E.U8 desc[UR38][R8.64], R11 ;  /* 0x0000000b0800d986 */ /* 0x0001e2000c101126 */
[C---:B------:R-:W-:Y:S02]  /*4d00*/  ISETP.LT.OR P5, PT, R3.reuse, 0x9, !P2 ;  /* 0x000000090300780c */ /* 0x040fe400057a1670 */
[-C--:B------:R-:W-:Y:S01]  /*4d10*/  @!P3 IMAD R15, R28, R88.reuse, RZ ;  /* 0x000000581c0fb224 */ /* 0x080fe200078e02ff */
[----:B------:R-:W-:Y:S01]  /*4d20*/  @!P1 STG.E.U8 desc[UR38][R8.64+0x1], R27 ;  /* 0x0000011b08009986 */ /* 0x000fe2000c101126 */
[----:B------:R-:W-:Y:S02]  /*4d30*/  ISETP.LT.OR P1, PT, R3, 0xa, !P2 ;  /* 0x0000000a0300780c */ /* 0x000fe40005721670 */
[----:B------:R-:W-:Y:S01]  /*4d40*/  @!P4 IMAD R29, R29, R88, RZ ;  /* 0x000000581d1dc224 */ /* 0x000fe200078e02ff */
[----:B------:R-:W-:Y:S01]  /*4d50*/  @!P3 STG.E.U8 desc[UR38][R6.64+0x8], R15 ;  /* 0x0000080f0600b986 */ /* 0x000fe2000c101126 */
[----:B------:R-:W-:-:S03]  /*4d60*/  ISETP.LT.OR P3, PT, R3, 0x11, !P0 ;  /* 0x000000110300780c */ /* 0x000fc60004761670 */
[----:B------:R-:W-:Y:S01]  /*4d70*/  @!P4 STG.E.U8 desc[UR38][R6.64+0x9], R29 ;  /* 0x0000091d0600c986 */ /* 0x000fe2000c101126 */
[----:B------:R-:W-:Y:S01]  /*4d80*/  ISETP.LT.OR P4, PT, R3, 0x12, !P0 ;  /* 0x000000120300780c */ /* 0x000fe20004781670 */
[----:B-1----:R-:W-:-:S04]  /*4d90*/  @!P5 IMAD R5, R30, R88, RZ ;  /* 0x000000581e05d224 */ /* 0x002fc800078e02ff */
[-C--:B------:R-:W-:Y:S01]  /*4da0*/  @!P1 IMAD R31, R31, R88.reuse, RZ ;  /* 0x000000581f1f9224 */ /* 0x080fe200078e02ff */
[----:B------:R1:W-:Y:S01]  /*4db0*/  @!P5 STG.E.U8 desc[UR38][R8.64+0x8], R5 ;  /* 0x000008050800d986 */ /* 0x0003e2000c101126 */
[C---:B------:R-:W-:Y:S02]  /*4dc0*/  ISETP.LT.OR P5, PT, R3.reuse, 0x11, !P2 ;  /* 0x000000110300780c */ /* 0x040fe400057a1670 */
[-C--:B0-----:R-:W-:Y:S01]  /*4dd0*/  @!P3 IMAD R11, R32, R88.reuse, RZ ;  /* 0x00000058200bb224 */ /* 0x081fe200078e02ff */
        /* <DEDUP_REMOVED lines=11> */
[-C--:B------:R-:W-:Y:S01]  /*4e90*/  @!P3 IMAD R13, R36, R88.reuse, RZ ;  /* 0x00000058240db224 */ /* 0x080fe200078e02ff */
        /* <DEDUP_REMOVED lines=32> */
[----:B------:R-:W-:-:S04]  /*50a0*/  @!P1 IMAD R11, R46, R88, RZ ;  /* 0x000000582e0b9224 */ /* 0x000fc800078e02ff */
[-C--:B------:R-:W-:Y:S01]  /*50b0*/  @!P3 IMAD R47, R47, R88.reuse, RZ ;  /* 0x000000582f2fb224 */ /* 0x080fe200078e02ff */
[----:B------:R1:W-:Y:S01]  /*50c0*/  @!P1 STG.E.U8 desc[UR38][R8.64+0x28], R11 ;  /* 0x0000280b08009986 */ /* 0x0003e2000c101126 */
[----:B------:R-:W-:Y:S02]  /*50d0*/  ISETP.LT.OR P1, PT, R3, 0x31, !P2 ;  /* 0x000000310300780c */ /* 0x000fe40005721670 */
[----:B------:R-:W-:Y:S01]  /*50e0*/  @!P4 IMAD R49, R49, R88, RZ ;  /* 0x000000583131c224 */ /* 0x000fe200078e02ff */
[----:B------:R2:W-:Y:S01]  /*50f0*/  @!P3 STG.E.U8 desc[UR38][R8.64+0x29], R47 ;  /* 0x0000292f0800b986 */ /* 0x0005e2000c101126 */
[C---:B------:R-:W-:Y:S02]  /*5100*/  ISETP.LT.OR P3, PT, R3.reuse, 0x39, !P0 ;  /* 0x000000390300780c */ /* 0x040fe40004761670 */
[C---:B------:R-:W-:Y:S01]  /*5110*/  ISETP.LT.OR P0, PT, R3.reuse, 0x3a, !P0 ;  /* 0x0000003a0300780c */ /* 0x040fe20004701670 */
[----:B------:R2:W-:Y:S01]  /*5120*/  @!P4 STG.E.U8 desc[UR38][R6.64+0x31], R49 ;  /* 0x000031310600c986 */ /* 0x0005e2000c101126 */
[----:B------:R-:W-:-:S03]  /*5130*/  ISETP.LT.OR P4, PT, R3, 0x32, !P2 ;  /* 0x000000320300780c */ /* 0x000fc60005781670 */
[----:B------:R2:W-:Y:S01]  /*5140*/  @!P5 STG.E.U8 desc[UR38][R6.64+0x30], R13 ;  /* 0x0000300d0600d986 */ /* 0x0005e2000c101126 */
[C---:B------:R-:W-:Y:S02]  /*5150*/  ISETP.LT.OR P5, PT, R3.reuse, 0x39, !P2 ;  /* 0x000000390300780c */ /* 0x040fe400057a1670 */
[----:B------:R-:W-:Y:S01]  /*5160*/  ISETP.LT.OR P2, PT, R3, 0x3a, !P2 ;  /* 0x0000003a0300780c */ /* 0x000fe20005741670 */
[-C--:B------:R-:W-:Y:S02]  /*5170*/  @!P1 IMAD R3, R50, R88.reuse, RZ ;  /* 0x0000005832039224 */ /* 0x080fe400078e02ff */
[-C--:B0-----:R-:W-:Y:S02]  /*5180*/  @!P3 IMAD R5, R52, R88.reuse, RZ ;  /* 0x000000583405b224 */ /* 0x081fe400078e02ff */
[-C--:B------:R-:W-:Y:S01]  /*5190*/  @!P0 IMAD R53, R53, R88.reuse, RZ ;  /* 0x0000005835358224 */ /* 0x080fe200078e02ff */
[----:B------:R2:W-:Y:S01]  /*51a0*/  @!P1 STG.E.U8 desc[UR38][R8.64+0x30], R3 ;  /* 0x0000300308009986 */ /* 0x0005e2000c101126 */
[----:B------:R-:W-:-:S04]  /*51b0*/  @!P4 IMAD R51, R51, R88, RZ ;  /* 0x000000583333c224 */ /* 0x000fc800078e02ff */
[-C--:B-1----:R-:W-:Y:S01]  /*51c0*/  @!P5 IMAD R11, R54, R88.reuse, RZ ;  /* 0x00000058360bd224 */ /* 0x082fe200078e02ff */
[----:B------:R2:W-:Y:S01]  /*51d0*/  @!P4 STG.E.U8 desc[UR38][R8.64+0x31], R51 ;  /* 0x000031330800c986 */ /* 0x0005e2000c101126 */
[----:B------:R-:W-:-:S03]  /*51e0*/  @!P2 IMAD R55, R55, R88, RZ ;  /* 0x000000583737a224 */ /* 0x000fc600078e02ff */
[----:B------:R2:W-:Y:S04]  /*51f0*/  @!P3 STG.E.U8 desc[UR38][R6.64+0x38], R5 ;  /* 0x000038050600b986 */ /* 0x0005e8000c101126 */
[----:B------:R2:W-:Y:S04]  /*5200*/  @!P0 STG.E.U8 desc[UR38][R6.64+0x39], R53 ;  /* 0x0000393506008986 */ /* 0x0005e8000c101126 */
[----:B------:R2:W-:Y:S04]  /*5210*/  @!P5 STG.E.U8 desc[UR38][R8.64+0x38], R11 ;  /* 0x0000380b0800d986 */ /* 0x0005e8000c101126 */
[----:B------:R2:W-:Y:S02]  /*5220*/  @!P2 STG.E.U8 desc[UR38][R8.64+0x39], R55 ;  /* 0x000039370800a986 */ /* 0x0005e4000c101126 */
.L_x_158:
[----:B------:R-:W-:Y:S05]  /*5230*/  BSYNC B0 ;  /* 0x0000000000007941 */ /* 0x000fea0003800000 */
.L_x_28:
[----:B------:R-:W-:Y:S01]  /*5240*/  IADD3 R16, P0, R16, UR36, RZ ;  /* 0x0000002410107c10 */ /* 0x000fe2000ff1e0ff */
[----:B------:R-:W-:Y:S01]  /*5250*/  ULDC.64 UR4, c[0x0][0x650] ;  /* 0x0001940000047ab9 */ /* 0x000fe20000000a00 */
[----:B--2---:R-:W-:Y:S01]  /*5260*/  PRMT R3, RZ, 0x7610, R3 ;  /* 0x00007610ff037816 */ /* 0x004fe20000000003 */
[----:B------:R-:W-:Y:S01]  /*5270*/  IMAD.MOV.U32 R98, RZ, RZ, -0x1 ;  /* 0xffffffffff627424 */ /* 0x000fe200078e00ff */
[----:B------:R-:W-:Y:S01]  /*5280*/  IADD3.X R17, R17, UR42, RZ, P0, !PT ;  /* 0x0000002a11117c10 */ /* 0x000fe200087fe4ff */
[----:B0-----:R-:W-:Y:S01]  /*5290*/  IMAD.MOV.U32 R19, RZ, RZ, -0x1 ;  /* 0xffffffffff137424 */ /* 0x001fe200078e00ff */
[----:B------:R-:W-:-:S04]  /*52a0*/  ISETP.GE.U32.AND P0, PT, R16, UR4, PT ;  /* 0x0000000410007c0c */ /* 0x000fc8000bf06070 */
[----:B------:R-:W-:-:S13]  /*52b0*/  ISETP.GE.U32.AND.EX P0, PT, R17, UR5, PT, P0 ;  /* 0x0000000511007c0c */ /* 0x000fda000bf06100 */
[----:B------:R-:W-:Y:S05]  /*52c0*/  @P0 BRA `(.L_x_159) ;  /* 0x0000000400500947 */ /* 0x000fea0003800000 */
[----:B------:R-:W0:Y:S01]  /*52d0*/  LDC.64 R10, c[0x0][0x628] ;  /* 0x00018a00ff0a7b82 */ /* 0x000e220000000a00 */
[----:B------:R-:W2:Y:S01]  /*52e0*/  S2R R12, SR_CTAID.X ;  /* 0x00000000000c7919 */ /* 0x000ea20000002500 */
[----:B----4-:R-:W-:Y:S02]  /*52f0*/  IMAD.MOV.U32 R8, RZ, RZ, R16 ;  /* 0x000000ffff087224 */ /* 0x010fe400078e0010 */
[----:B------:R-:W-:Y:S01]  /*5300*/  IMAD.MOV.U32 R9, RZ, RZ, R17 ;  /* 0x000000ffff097224 */ /* 0x000fe200078e0011 */
[----:B------:R-:W4:Y:S03]  /*5310*/  S2R R20, SR_CTAID.Y ;  /* 0x0000000000147919 */ /* 0x000f260000002600 */
[----:B------:R-:W1:Y:S08]  /*5320*/  LDC R0, c[0x0][0x630] ;  /* 0x00018c00ff007b82 */ /* 0x000e700000000800 */
[----:B------:R-:W1:Y:S01]  /*5330*/  LDC.64 R14, c[0x0][0x620] ;  /* 0x00018800ff0e7b82 */ /* 0x000e620000000a00 */
[----:B0-----:R-:W-:-:S04]  /*5340*/  ISETP.NE.U32.AND P0, PT, R10, RZ, PT ;  /* 0x000000ff0a00720c */ /* 0x001fc80003f05070 */
[----:B------:R-:W-:-:S13]  /*5350*/  ISETP.NE.AND.EX P0, PT, R11, RZ, PT, P0 ;  /* 0x000000ff0b00720c */ /* 0x000fda0003f05300 */
[----:B-12-4-:R-:W-:Y:S05]  /*5360*/  @!P0 BRA `(.L_x_160) ;  /* 0x0000000000288947 */ /* 0x016fea0003800000 */
[----:B------:R-:W0:Y:S02]  /*5370*/  LDC R3, c[0x0][0x634] ;  /* 0x00018d00ff037b82 */ /* 0x000e240000000800 */
[----:B0-----:R-:W-:-:S05]  /*5380*/  IADD3 R3, P0, R16, R3, RZ ;  /* 0x0000000310037210 */ /* 0x001fca0007f1e0ff */
[----:B------:R-:W-:-:S04]  /*5390*/  IMAD.X R13, RZ, RZ, R17, P0 ;  /* 0x000000ffff0d7224 */ /* 0x000fc800000e0611 */
[----:B------:R-:W-:-:S04]  /*53a0*/  IMAD.WIDE.U32 R4, R13, R10, RZ ;  /* 0x0000000a0d047225 */ /* 0x000fc800078e00ff */
[----:B---3--:R-:W-:-:S04]  /*53b0*/  IMAD.WIDE.U32 R6, P0, R3, R11, R4 ;  /* 0x0000000b03067225 */ /* 0x008fc80007800004 */
[----:B------:R-:W-:-:S04]  /*53c0*/  IMAD.WIDE.U32 R4, R3, R10, RZ ;  /* 0x0000000a03047225 */ /* 0x000fc800078e00ff */
[----:B------:R-:W-:Y:S01]  /*53d0*/  IMAD.X R9, RZ, RZ, RZ, P0 ;  /* 0x000000ffff097224 */ /* 0x000fe200000e06ff */
[----:B------:R-:W-:Y:S01]  /*53e0*/  IADD3 RZ, P0, R5, R6, RZ ;  /* 0x0000000605ff7210 */ /* 0x000fe20007f1e0ff */
[----:B------:R-:W-:-:S04]  /*53f0*/  IMAD.MOV.U32 R8, RZ, RZ, R7 ;  /* 0x000000ffff087224 */ /* 0x000fc800078e0007 */
[----:B------:R-:W-:-:S08]  /*5400*/  IMAD.WIDE.U32.X R8, R13, R11, R8, P0 ;  /* 0x0000000b0d087225 */ /* 0x000fd000000e0408 */
.L_x_160:
[-CC-:B------:R-:W-:Y:S01]  /*5410*/  SHF.R.U64 R19, R8, R0.reuse, R9.reuse ;  /* 0x0000000008137219 */ /* 0x180fe20000001209 */
[----:B------:R-:W0:Y:S01]  /*5420*/  LDC.64 R26, c[0x0][0x640] ;  /* 0x00019000ff1a7b82 */ /* 0x000e220000000a00 */
[----:B------:R-:W-:Y:S01]  /*5430*/  SHF.R.U32.HI R0, RZ, R0, R9 ;  /* 0x00000000ff007219 */ /* 0x000fe20000011609 */
[----:B------:R-:W-:Y:S01]  /*5440*/  ULDC UR4, c[0x0][0x150] ;  /* 0x0000540000047ab9 */ /* 0x000fe20000000800 */
[----:B------:R-:W-:Y:S02]  /*5450*/  IADD3 R3, P0, RZ, -R19, RZ ;  /* 0x80000013ff037210 */ /* 0x000fe40007f1e0ff */
[----:B---3--:R-:W-:-:S03]  /*5460*/  I2FP.F32.U32 R7, R12 ;  /* 0x0000000c00077245 */ /* 0x008fc60000201000 */
[----:B------:R-:W1:Y:S01]  /*5470*/  LDC R6, c[0x0][0x618] ;  /* 0x00018600ff067b82 */ /* 0x000e620000000800 */
[----:B------:R-:W-:Y:S02]  /*5480*/  IMAD.X R5, RZ, RZ, ~R0, P0 ;  /* 0x000000ffff057224 */ /* 0x000fe400000e0e00 */
[----:B------:R-:W-:Y:S01]  /*5490*/  FMUL R7, R7, UR4 ;  /* 0x0000000407077c20 */ /* 0x000fe20008400000 */
[----:B------:R-:W-:Y:S01]  /*54a0*/  ULDC UR4, c[0x0][0x154] ;  /* 0x0000550000047ab9 */ /* 0x000fe20000000800 */
[-C--:B------:R-:W-:Y:S02]  /*54b0*/  IMAD R0, R5, R14.reuse, RZ ;  /* 0x0000000e05007224 */ /* 0x080fe400078e02ff */
[C---:B------:R-:W-:Y:S01]  /*54c0*/  IMAD.WIDE.U32 R4, R3.reuse, R14, R16 ;  /* 0x0000000e03047225 */ /* 0x040fe200078e0010 */
[----:B------:R-:W2:Y:S01]  /*54d0*/  LDC R8, c[0x0][0x608] ;  /* 0x00018200ff087b82 */ /* 0x000ea20000000800 */
[----:B------:R-:W3:Y:S02]  /*54e0*/  F2I.U32.TRUNC.NTZ R7, R7 ;  /* 0x0000000700077305 */ /* 0x000ee4000020f000 */
[----:B------:R-:W-:Y:S01]  /*54f0*/  IMAD R3, R3, R15, R0 ;  /* 0x0000000f03037224 */ /* 0x000fe200078e0200 */
[----:B------:R-:W-:-:S03]  /*5500*/  I2FP.F32.U32 R0, R20 ;  /* 0x0000001400007245 */ /* 0x000fc60000201000 */
[----:B------:R-:W-:Y:S01]  /*5510*/  IMAD.IADD R3, R5, 0x1, R3 ;  /* 0x0000000105037824 */ /* 0x000fe200078e0203 */
[----:B------:R-:W4:Y:S01]  /*5520*/  LDC R11, c[0x0][0x658] ;  /* 0x00019600ff0b7b82 */ /* 0x000f220000000800 */
[----:B0-----:R-:W-:-:S04]  /*5530*/  ISETP.NE.U32.AND P0, PT, R26, RZ, PT ;  /* 0x000000ff1a00720c */ /* 0x001fc80003f05070 */
[----:B------:R-:W-:-:S03]  /*5540*/  ISETP.NE.AND.EX P0, PT, R27, RZ, PT, P0 ;  /* 0x000000ff1b00720c */ /* 0x000fc60003f05300 */
[----:B------:R-:W0:Y:S01]  /*5550*/  LDC R9, c[0x0][0x144] ;  /* 0x00005100ff097b82 */ /* 0x000e220000000800 */
[-C--:B-1----:R-:W-:Y:S01]  /*5560*/  SHF.R.U64 R10, R4, R6.reuse, R3 ;  /* 0x00000006040a7219 */ /* 0x082fe20000001203 */
[----:B---3--:R-:W-:Y:S01]  /*5570*/  IMAD.MOV R7, RZ, RZ, -R7 ;  /* 0x000000ffff077224 */ /* 0x008fe200078e0a07 */
[----:B------:R-:W-:Y:S01]  /*5580*/  SHF.R.U32.HI R3, RZ, R6, R3 ;  /* 0x00000006ff037219 */ /* 0x000fe20000011603 */
[----:B------:R-:W-:-:S04]  /*5590*/  FMUL R6, R0, UR4 ;  /* 0x0000000400067c20 */ /* 0x000fc80008400000 */
[----:B------:R-:W1:Y:S01]  /*55a0*/  LDC R21, c[0x0][0x148] ;  /* 0x00005200ff157b82 */ /* 0x000e620000000800 */
[----:B------:R3:W0:Y:S01]  /*55b0*/  F2I.U32.TRUNC.NTZ R14, R6 ;  /* 0x00000006000e7305 */ /* 0x000622000020f000 */
[-CC-:B--2---:R-:W-:Y:S02]  /*55c0*/  SHF.R.U64 R13, R10, R8.reuse, R3.reuse ;  /* 0x000000080a0d7219 */ /* 0x184fe40000001203 */
[----:B------:R-:W-:-:S04]  /*55d0*/  SHF.R.U32.HI R0, RZ, R8, R3 ;  /* 0x00000008ff007219 */ /* 0x000fc80000011603 */
[----:B------:R-:W2:Y:S01]  /*55e0*/  LDC R24, c[0x0][0x600] ;  /* 0x00018000ff187b82 */ /* 0x000ea20000000800 */
[-CC-:B----4-:R-:W-:Y:S02]  /*55f0*/  SHF.R.U64 R15, R13, R11.reuse, R0.reuse ;  /* 0x0000000b0d0f7219 */ /* 0x190fe40000001200 */
[----:B------:R-:W-:-:S03]  /*5600*/  SHF.R.U32.HI R5, RZ, R11, R0 ;  /* 0x0000000bff057219 */ /* 0x000fc60000011600 */
[----:B------:R-:W-:Y:S02]  /*5610*/  IMAD.MOV.U32 R4, RZ, RZ, R15 ;  /* 0x000000ffff047224 */ /* 0x000fe400078e000f */
[----:B------:R-:W4:Y:S01]  /*5620*/  LDC R28, c[0x0][0x648] ;  /* 0x00019200ff1c7b82 */ /* 0x000f220000000800 */
[----:B0-----:R-:W-:-:S07]  /*5630*/  IMAD R25, R9, R7, R12 ;  /* 0x0000000709197224 */ /* 0x001fce00078e020c */
[----:B------:R-:W0:Y:S08]  /*5640*/  LDC R29, c[0x0][0x638] ;  /* 0x00018e00ff1d7b82 */ /* 0x000e300000000800 */
[----:B------:R-:W0:Y:S01]  /*5650*/  LDC R30, c[0x0][0x610] ;  /* 0x00018400ff1e7b82 */ /* 0x000e220000000800 */
[----:B-123--:R-:W-:Y:S05]  /*5660*/  @!P0 BRA `(.L_x_161) ;  /* 0x0000000000288947 */ /* 0x00efea0003800000 */
        /* <DEDUP_REMOVED lines=10> */
.L_x_161:
[----:B------:R-:W-:Y:S01]  /*5710*/  ISETP.NE.AND P0, PT, R2, 0x1, PT ;  /* 0x000000010200780c */ /* 0x000fe20003f05270 */
[----:B------:R-:W-:Y:S01]  /*5720*/  IMAD.MOV R14, RZ, RZ, -R14 ;  /* 0x000000ffff0e7224 */ /* 0x000fe200078e0a0e */
[----:B----4-:R-:W-:Y:S01]  /*5730*/  SHF.R.U64 R3, R4, R28, R5 ;  /* 0x0000001c04037219 */ /* 0x010fe20000001205 */
[----:B------:R-:W-:Y:S01]  /*5740*/  VIADD R5, R24, 0xffffffff ;  /* 0xffffffff18057836 */ /* 0x000fe20000000000 */
[----:B------:R-:W-:-:S03]  /*5750*/  LOP3.LUT R0, R13, R94, RZ, 0xc0, !PT ;  /* 0x0000005e0d007212 */ /* 0x000fc600078ec0ff */
[----:B------:R-:W-:Y:S01]  /*5760*/  IMAD.MOV R4, RZ, RZ, -R3 ;  /* 0x000000ffff047224 */ /* 0x000fe200078e0a03 */
[----:B------:R-:W-:Y:S01]  /*5770*/  LOP3.LUT R10, R10, R5, RZ, 0xc0, !PT ;  /* 0x000000050a0a7212 */ /* 0x000fe200078ec0ff */
[----:B------:R-:W-:Y:S02]  /*5780*/  IMAD R0, R91, R3, R0 ;  /* 0x000000035b007224 */ /* 0x000fe400078e0200 */
[----:B0-----:R-:W-:Y:S02]  /*5790*/  IMAD R3, R4, R29, R15 ;  /* 0x0000001d04037224 */ /* 0x001fe400078e020f */
[----:B------:R-:W-:Y:S02]  /*57a0*/  @P0 IMAD R25, R21, R14, R20 ;  /* 0x0000000e15190224 */ /* 0x000fe400078e0214 */
[----:B------:R-:W-:Y:S02]  /*57b0*/  IMAD R5, R3, R24, R10 ;  /* 0x0000001803057224 */ /* 0x000fe400078e020a */
[----:B------:R-:W-:-:S02]  /*57c0*/  IMAD R0, R0, R30, R25 ;  /* 0x0000001e00007224 */ /* 0x000fc400078e0219 */
[----:B------:R-:W-:-:S03]  /*57d0*/  IMAD.MOV.U32 R4, RZ, RZ, 0x1 ;  /* 0x00000001ff047424 */ /* 0x000fc600078e00ff */
[----:B------:R-:W-:Y:S02]  /*57e0*/  SEL R98, R5, R0, !P0 ;  /* 0x0000000005627207 */ /* 0x000fe40004000000 */
[----:B------:R-:W-:Y:S02]  /*57f0*/  PRMT R3, R4, 0x7610, R3 ;  /* 0x0000761004037816 */ /* 0x000fe40000000003 */
[----:B------:R-:W-:-:S07]  /*5800*/  SEL R0, R0, R5, !P0 ;  /* 0x0000000500007207 */ /* 0x000fce0004000000 */
.L_x_159:
[----:B------:R-:W-:Y:S01]  /*5810*/  LOP3.LUT P0, RZ, R3, 0xff, RZ, 0xc0, !PT ;  /* 0x000000ff03ff7812 */ /* 0x000fe2000780c0ff */
[----:B------:R-:W-:-:S12]  /*5820*/  IMAD.MOV.U32 R97, RZ, RZ, R0 ;  /* 0x000000ffff617224 */ /* 0x000fd800078e0000 */
[----:B------:R-:W-:Y:S05]  /*5830*/  @P0 BRA `(.L_x_162) ;  /* 0xffffffb8005c0947 */ /* 0x000fea000383ffff */
[----:B------:R-:W-:Y:S05]  /*5840*/  EXIT ;  /* 0x000000000000794d */ /* 0x000fea0003800000 */
.L_x_3:
        /* <DEDUP_REMOVED lines=26> */
.L_x_164:
[--C-:B------:R-:W-:Y:S01]  /*59f0*/  SHF.R.U64 R14, R12, R20, R13.reuse ;  /* 0x000000140c0e7219 */ /* 0x100fe2000000120d */
[----:B------:R-:W0:Y:S01]  /*5a00*/  LDC R24, c[0x0][0x618] ;  /* 0x00018600ff187b82 */ /* 0x000e220000000800 */
[----:B------:R-:W-:Y:S01]  /*5a10*/  I2FP.F32.U32 R8, R6 ;  /* 0x0000000600087245 */ /* 0x000fe20000201000 */
[----:B------:R-:W-:Y:S01]  /*5a20*/  ULDC UR4, c[0x0][0x150] ;  /* 0x0000540000047ab9 */ /* 0x000fe20000000800 */
[----:B------:R-:W-:Y:S02]  /*5a30*/  SHF.R.U32.HI R7, RZ, R20, R13 ;  /* 0x00000014ff077219 */ /* 0x000fe4000001160d */
[----:B------:R-:W-:Y:S01]  /*5a40*/  IADD3 R11, P0, RZ, -R14, RZ ;  /* 0x8000000eff0b7210 */ /* 0x000fe20007f1e0ff */
[----:B------:R-:W-:Y:S01]  /*5a50*/  FMUL R13, R8, UR4 ;  /* 0x00000004080d7c20 */ /* 0x000fe20008400000 */
[----:B------:R-:W-:Y:S01]  /*5a60*/  ULDC UR4, c[0x0][0x154] ;  /* 0x0000550000047ab9 */ /* 0x000fe20000000800 */
[----:B------:R-:W1:Y:S02]  /*5a70*/  LDC.64 R26, c[0x0][0x640] ;  /* 0x00019000ff1a7b82 */ /* 0x000e640000000a00 */
[----:B------:R-:W-:-:S02]  /*5a80*/  IMAD.X R7, RZ, RZ, ~R7, P0 ;  /* 0x000000ffff077224 */ /* 0x000fc400000e0e07 */
[----:B------:R-:W2:Y:S01]  /*5a90*/  F2I.U32.TRUNC.NTZ R13, R13 ;  /* 0x0000000d000d7305 */ /* 0x000ea2000020f000 */
[----:B------:R-:W-:-:S03]  /*5aa0*/  IMAD.WIDE.U32 R8, R11, R22, R16 ;  /* 0x000000160b087225 */ /* 0x000fc600078e0010 */
[----:B------:R-:W3:Y:S01]  /*5ab0*/  LDC R15, c[0x0][0x144] ;  /* 0x00005100ff0f7b82 */ /* 0x000ee20000000800 */
[----:B------:R-:W-:-:S04]  /*5ac0*/  IMAD R10, R7, R22, RZ ;  /* 0x00000016070a7224 */ /* 0x000fc800078e02ff */
[----:B------:R-:W-:Y:S02]  /*5ad0*/  IMAD R7, R11, R23, R10 ;  /* 0x000000170b077224 */ /* 0x000fe400078e020a */
[----:B------:R-:W-:Y:S01]  /*5ae0*/  IMAD.MOV.U32 R10, RZ, RZ, -0x1 ;  /* 0xffffffffff0a7424 */ /* 0x000fe200078e00ff */
[----:B------:R-:W4:Y:S01]  /*5af0*/  LDC R20, c[0x0][0x608] ;  /* 0x00018200ff147b82 */ /* 0x000f220000000800 */
[----:B------:R-:W-:Y:S01]  /*5b00*/  IMAD.IADD R7, R9, 0x1, R7 ;  /* 0x0000000109077824 */ /* 0x000fe200078e0207 */
[----:B------:R-:W-:-:S04]  /*5b10*/  I2FP.F32.U32 R9, R5 ;  /* 0x0000000500097245 */ /* 0x000fc80000201000 */
[-C--:B0-----:R-:W-:Y:S01]  /*5b20*/  SHF.R.U64 R12, R8, R24.reuse, R7 ;  /* 0x00000018080c7219 */ /* 0x081fe20000001207 */
[----:B--2---:R-:W-:Y:S01]  /*5b30*/  IMAD.MOV R8, RZ, RZ, -R13 ;  /* 0x000000ffff087224 */ /* 0x004fe200078e0a0d */
[----:B------:R-:W0:Y:S01]  /*5b40*/  LDC R11, c[0x0][0x658] ;  /* 0x00019600ff0b7b82 */ /* 0x000e220000000800 */
[----:B-1----:R-:W-:Y:S01]  /*5b50*/  ISETP.NE.U32.AND P0, PT, R26, RZ, PT ;  /* 0x000000ff1a00720c */ /* 0x002fe20003f05070 */
[----:B------:R-:W-:Y:S01]  /*5b60*/  FMUL R9, R9, UR4 ;  /* 0x0000000409097c20 */ /* 0x000fe20008400000 */
[----:B------:R-:W-:Y:S02]  /*5b70*/  SHF.R.U32.HI R7, RZ, R24, R7 ;  /* 0x00000018ff077219 */ /* 0x000fe40000011607 */
[----:B------:R-:W-:-:S03]  /*5b80*/  ISETP.NE.AND.EX P0, PT, R27, RZ, PT, P0 ;  /* 0x000000ff1b00720c */ /* 0x000fc60003f05300 */
[----:B------:R-:W1:Y:S01]  /*5b90*/  LDC R22, c[0x0][0x148] ;  /* 0x00005200ff167b82 */ /* 0x000e620000000800 */
[----:B---3--:R-:W-:Y:S02]  /*5ba0*/  IMAD R23, R15, R8, R6 ;  /* 0x000000080f177224 */ /* 0x008fe400078e0206 */
[----:B------:R-:W-:-:S05]  /*5bb0*/  IMAD.MOV.U32 R8, RZ, RZ, 0x1 ;  /* 0x00000001ff087424 */ /* 0x000fca00078e00ff */
[----:B------:R-:W2:Y:S01]  /*5bc0*/  LDC R21, c[0x0][0x600] ;  /* 0x00018000ff157b82 */ /* 0x000ea20000000800 */
[-CC-:B----4-:R-:W-:Y:S02]  /*5bd0*/  SHF.R.U64 R15, R12, R20.reuse, R7.reuse ;  /* 0x000000140c0f7219 */ /* 0x190fe40000001207 */
[----:B------:R-:W-:Y:S02]  /*5be0*/  SHF.R.U32.HI R6, RZ, R20, R7 ;  /* 0x00000014ff067219 */ /* 0x000fe40000011607 */
[----:B------:R3:W4:Y:S03]  /*5bf0*/  F2I.U32.TRUNC.NTZ R20, R9 ;  /* 0x0000000900147305 */ /* 0x000726000020f000 */
[----:B------:R-:W1:Y:S01]  /*5c00*/  LDC R25, c[0x0][0x648] ;  /* 0x00019200ff197b82 */ /* 0x000e620000000800 */
[-C--:B0-----:R-:W-:Y:S02]  /*5c10*/  SHF.R.U64 R19, R15, R11.reuse, R6 ;  /* 0x0000000b0f137219 */ /* 0x081fe40000001206 */
[----:B------:R-:W-:-:S02]  /*5c20*/  SHF.L.U32 R10, R10, R11, RZ ;  /* 0x0000000b0a0a7219 */ /* 0x000fc400000006ff */
[-C--:B------:R-:W-:Y:S01]  /*5c30*/  SHF.R.U32.HI R7, RZ, R11.reuse, R6 ;  /* 0x0000000bff077219 */ /* 0x080fe20000011606 */
[----:B------:R-:W-:Y:S01]  /*5c40*/  IMAD.MOV.U32 R6, RZ, RZ, R19 ;  /* 0x000000ffff067224 */ /* 0x000fe200078e0013 */
[----:B------:R-:W-:Y:S01]  /*5c50*/  SHF.L.U32 R24, R8, R11, RZ ;  /* 0x0000000b08187219 */ /* 0x000fe200000006ff */
[----:B------:R-:W0:Y:S01]  /*5c60*/  LDC R28, c[0x0][0x638] ;  /* 0x00018e00ff1c7b82 */ /* 0x000e220000000800 */
[----:B------:R-:W-:-:S07]  /*5c70*/  LOP3.LUT R30, RZ, R10, RZ, 0x33, !PT ;  /* 0x0000000aff1e7212 */ /* 0x000fce00078e33ff */
[----:B------:R-:W0:Y:S01]  /*5c80*/  LDC R29, c[0x0][0x610] ;  /* 0x00018400ff1d7b82 */ /* 0x000e220000000800 */
[----:B---34-:R-:W-:Y:S05]  /*5c90*/  @!P0 BRA `(.L_x_165) ;  /* 0x0000000000288947 */ /* 0x018fea0003800000 */
[----:B------:R-:W3:Y:S02]  /*5ca0*/  LDC R6, c[0x0][0x64c] ;  /* 0x00019300ff067b82 */ /* 0x000ee40000000800 */
[----:B---3--:R-:W-:-:S05]  /*5cb0*/  IADD3 R11, P0, R19, R6, RZ ;  /* 0x00000006130b7210 */ /* 0x008fca0007f1e0ff */
        /* <DEDUP_REMOVED lines=8> */
.L_x_165:
[----:B------:R-:W-:Y:S01]  /*5d40*/  ISETP.NE.AND P0, PT, R2, 0x1, PT ;  /* 0x000000010200780c */ /* 0x000fe20003f05270 */
[----:B--2---:R-:W-:Y:S01]  /*5d50*/  VIADD R9, R21, 0xffffffff ;  /* 0xffffffff15097836 */ /* 0x004fe20000000000 */
[----:B-1----:R-:W-:Y:S01]  /*5d60*/  SHF.R.U64 R7, R6, R25, R7 ;  /* 0x0000001906077219 */ /* 0x002fe20000001207 */
[----:B------:R-:W-:Y:S01]  /*5d70*/  IMAD.MOV R20, RZ, RZ, -R20 ;  /* 0x000000ffff147224 */ /* 0x000fe200078e0a14 */
[----:B------:R-:W-:Y:S02]  /*5d80*/  LOP3.LUT R6, R15, R30, RZ, 0xc0, !PT ;  /* 0x0000001e0f067212 */ /* 0x000fe400078ec0ff */
[----:B------:R-:W-:Y:S01]  /*5d90*/  LOP3.LUT R12, R12, R9, RZ, 0xc0, !PT ;  /* 0x000000090c0c7212 */ /* 0x000fe200078ec0ff */
[----:B------:R-:W-:Y:S02]  /*5da0*/  IMAD.MOV R8, RZ, RZ, -R7 ;  /* 0x000000ffff087224 */ /* 0x000fe400078e0a07 */
[----:B------:R-:W-:Y:S02]  /*5db0*/  IMAD R6, R24, R7, R6 ;  /* 0x0000000718067224 */ /* 0x000fe400078e0206 */
[----:B------:R-:W-:-:S02]  /*5dc0*/  IMAD.MOV.U32 R9, RZ, RZ, 0x1 ;  /* 0x00000001ff097424 */ /* 0x000fc400078e00ff */
[----:B------:R-:W-:Y:S02]  /*5dd0*/  @P0 IMAD R23, R22, R20, R5 ;  /* 0x0000001416170224 */ /* 0x000fe400078e0205 */
[----:B0-----:R-:W-:Y:S02]  /*5de0*/  IMAD R5, R8, R28, R19 ;  /* 0x0000001c08057224 */ /* 0x001fe400078e0213 */
[----:B------:R-:W-:Y:S02]  /*5df0*/  IMAD R19, R6, R29, R23 ;  /* 0x0000001d06137224 */ /* 0x000fe400078e0217 */
[----:B------:R-:W-:Y:S02]  /*5e00*/  IMAD R6, R5, R21, R12 ;  /* 0x0000001505067224 */ /* 0x000fe400078e020c */
[----:B------:R-:W-:-:S03]  /*5e10*/  IMAD.MOV.U32 R8, RZ, RZ, R14 ;  /* 0x000000ffff087224 */ /* 0x000fc600078e000e */
[----:B------:R-:W-:Y:S02]  /*5e20*/  SEL R20, R6, R19, !P0 ;  /* 0x0000001306147207 */ /* 0x000fe40004000000 */
[----:B------:R-:W-:-:S07]  /*5e30*/  SEL R19, R19, R6, !P0 ;  /* 0x0000000613137207 */ /* 0x000fce0004000000 */
.L_x_163:
[----:B------:R-:W-:-:S08]  /*5e40*/  NOP ;  /* 0x0000000000007918 */ /* 0x000fd00000000000 */
[----:B------:R-:W0:-:S00]  /*5e50*/  USETMAXREG.DEALLOC.CTAPOOL 0x28 ;  /* 0x00000028000079c8 */ /* 0x000e0000080e0500 */
[----:B0-----:R-:W-:-:S13]  /*5e60*/  ISETP.NE.AND P0, PT, R0, RZ, PT ;  /* 0x000000ff0000720c */ /* 0x001fda0003f05270 */
[----:B------:R-:W-:Y:S05]  /*5e70*/  @P0 EXIT ;  /* 0x000000000000094d */ /* 0x000fea0003800000 */
[----:B------:R-:W-:Y:S01]  /*5e80*/  LOP3.LUT P0, RZ, R9, 0xff, RZ, 0xc0, !PT ;  /* 0x000000ff09ff7812 */ /* 0x000fe2000780c0ff */
[----:B------:R-:W-:Y:S02]  /*5e90*/  IMAD.MOV.U32 R0, RZ, RZ, 0x1 ;  /* 0x00000001ff007424 */ /* 0x000fe400078e00ff */
[----:B------:R-:W-:-:S10]  /*5ea0*/  IMAD.MOV.U32 R12, RZ, RZ, RZ ;  /* 0x000000ffff0c7224 */ /* 0x000fd400078e00ff */
[----:B------:R-:W-:Y:S05]  /*5eb0*/  @!P0 BRA `(.L_x_166) ;  /* 0x0000000c00148947 */ /* 0x000fea0003800000 */
[----:B------:R-:W0:Y:S01]  /*5ec0*/  LDC R0, c[0x0][0x28c] ;  /* 0x0000a300ff007b82 */ /* 0x000e220000000800 */
[----:B------:R-:W-:Y:S01]  /*5ed0*/  LOP3.LUT P0, RZ, R3, 0x1f, RZ, 0xc0, !PT ;  /* 0x0000001f03ff7812 */ /* 0x000fe2000780c0ff */
[----:B------:R-:W-:Y:S01]  /*5ee0*/  ULDC UR5, c[0x0][0x658] ;  /* 0x0001960000057ab9 */ /* 0x000fe20000000800 */
[----:B------:R-:W-:Y:S01]  /*5ef0*/  UMOV UR6, 0xffffffff ;  /* 0xffffffff00067882 */ /* 0x000fe20000000000 */
[----:B------:R-:W-:Y:S01]  /*5f00*/  BSSY B0, `(.L_x_166) ;  /* 0x00000c0000007945 */ /* 0x000fe20003800000 */
[----:B------:R-:W-:Y:S01]  /*5f10*/  USHF.L.U32 UR6, UR6, UR5, URZ ;  /* 0x0000000506067299 */ /* 0x000fe2000800063f */
[C---:B------:R-:W-:Y:S01]  /*5f20*/  ISETP.NE.AND P2, PT, R4.reuse, RZ, PT ;  /* 0x000000ff0400720c */ /* 0x040fe20003f45270 */
[----:B------:R-:W-:Y:S01]  /*5f30*/  IMAD.MOV.U32 R13, RZ, RZ, 0x1 ;  /* 0x00000001ff0d7424 */ /* 0x000fe200078e00ff */
[----:B------:R-:W-:Y:S01]  /*5f40*/  ISETP.NE.OR P0, PT, R4, RZ, !P0 ;  /* 0x000000ff0400720c */ /* 0x000fe20004705670 */
[----:B------:R-:W-:Y:S01]  /*5f50*/  IMAD.MOV.U32 R12, RZ, RZ, RZ ;  /* 0x000000ffff0c7224 */ /* 0x000fe200078e00ff */
[----:B------:R-:W-:Y:S01]  /*5f60*/  LOP3.LUT R11, R18, 0x2, RZ, 0xfc, !PT ;  /* 0x00000002120b7812 */ /* 0x000fe200078efcff */
[----:B------:R-:W-:Y:S01]  /*5f70*/  ULDC UR4, c[0x0][0x600] ;  /* 0x0001800000047ab9 */ /* 0x000fe20000000800 */
[----:B------:R-:W-:Y:S01]  /*5f80*/  UMOV UR7, 0x1 ;  /* 0x0000000100077882 */ /* 0x000fe20000000000 */
[----:B------:R-:W-:-:S02]  /*5f90*/  UIADD3 UR15, UR4, -0x1, URZ ;  /* 0xffffffff040f7890 */ /* 0x000fc4000fffe03f */
[----:B------:R-:W-:Y:S02]  /*5fa0*/  USHF.L.U32 UR17, UR7, UR5, URZ ;  /* 0x0000000507117299 */ /* 0x000fe4000800063f */
[----:B------:R-:W-:Y:S01]  /*5fb0*/  ULOP3.LUT UR16, URZ, UR6, URZ, 0x33, !UPT ;  /* 0x000000063f107292 */ /* 0x000fe2000f8e333f */
[----:B------:R-:W-:Y:S01]  /*5fc0*/  ULDC.64 UR20, c[0x0][0x198] ;  /* 0x0000660000147ab9 */ /* 0x000fe20000000a00 */
[----:B0-----:R-:W-:-:S05]  /*5fd0*/  VIADD R0, R0, 0x3f ;  /* 0x0000003f00007836 */ /* 0x001fca0000000000 */
[----:B------:R-:W-:-:S04]  /*5fe0*/  SHF.R.S32.HI R3, RZ, 0x1f, R0 ;  /* 0x0000001fff037819 */ /* 0x000fc80000011400 */
[----:B------:R-:W-:Y:S01]  /*5ff0*/  LEA.HI R3, R3, R0, RZ, 0x6 ;  /* 0x0000000003037211 */ /* 0x000fe200078f30ff */
[----:B------:R-:W-:-:S03]  /*6000*/  IMAD.MOV.U32 R0, RZ, RZ, 0x1 ;  /* 0x00000001ff007424 */ /* 0x000fc600078e00ff */
[----:B------:R-:W-:-:S05]  /*6010*/  SHF.R.S32.HI R3, RZ, 0x6, R3 ;  /* 0x00000006ff037819 */ /* 0x000fca0000011403 */
[----:B------:R-:W-:-:S07]  /*6020*/  VIADD R10, R3, 0x1 ;  /* 0x00000001030a7836 */ /* 0x000fce0000000000 */
.L_x_178:
[----:B------:R-:W-:-:S03]  /*6030*/  UMOV UR4, 0xffffffff ;  /* 0xffffffff00047882 */ /* 0x000fc60000000000 */
[----:B------:R-:W-:Y:S05]  /*6040*/  BRA.DIV UR4, `(.L_x_167) ;  /* 0x0000000e04e07947 */ /* 0x000fea000b800000 */
[----:B------:R-:W-:-:S13]  /*6050*/  ELECT P6, URZ, PT ;  /* 0x00000000003f782f */ /* 0x000fda00038c0000 */
.L_x_191:
[----:B------:R-:W0:Y:S01]  /*6060*/  LDC R4, c[0x0][0x28c] ;  /* 0x0000a300ff047b82 */ /* 0x000e220000000800 */
[----:B------:R-:W-:Y:S01]  /*6070*/  BSSY B1, `(.L_x_168) ;  /* 0x0000037000017945 */ /* 0x000fe20003800000 */
[----:B0-----:R-:W-:-:S13]  /*6080*/  ISETP.LT.OR P6, PT, R4, 0x1, !P6 ;  /* 0x000000010400780c */ /* 0x001fda00077c1670 */
[----:B------:R-:W-:Y:S05]  /*6090*/  @P6 BRA `(.L_x_169) ;  /* 0x0000000000d06947 */ /* 0x000fea0003800000 */
[----:B------:R-:W-:Y:S02]  /*60a0*/  IMAD.SHL.U32 R20, R20, 0x40, RZ ;  /* 0x0000004014147824 */ /* 0x000fe400078e00ff */
[----:B------:R-:W-:Y:S02]  /*60b0*/  IMAD.SHL.U32 R19, R19, 0x100, RZ ;  /* 0x0000010013137824 */ /* 0x000fe400078e00ff */
[----:B------:R-:W-:Y:S02]  /*60c0*/  IMAD.MOV.U32 R21, RZ, RZ, RZ ;  /* 0x000000ffff157224 */ /* 0x000fe400078e00ff */
[----:B------:R-:W-:Y:S02]  /*60d0*/  IMAD.MOV.U32 R4, RZ, RZ, R10 ;  /* 0x000000ffff047224 */ /* 0x000fe400078e000a */
[----:B------:R-:W-:Y:S02]  /*60e0*/  IMAD.MOV.U32 R5, RZ, RZ, R0 ;  /* 0x000000ffff057224 */ /* 0x000fe400078e0000 */
[----:B------:R-:W-:-:S07]  /*60f0*/  IMAD.MOV.U32 R6, RZ, RZ, R12 ;  /* 0x000000ffff067224 */ /* 0x000fce00078e000c */
.L_x_173:
[----:B------:R-:W0:Y:S01]  /*6100*/  S2R R14, SR_CgaCtaId ;  /* 0x00000000000e7919 */ /* 0x000e220000008800 */
[----:B------:R-:W-:Y:S01]  /*6110*/  MOV R7, 0x400 ;  /* 0x0000040000077802 */ /* 0x000fe20000000f00 */
[----:B------:R-:W1:Y:S03]  /*6120*/  @!P2 LDC R9, c[0x0][0x500] ;  /* 0x00014000ff09ab82 */ /* 0x000e660000000800 */
[----:B0-----:R-:W-:Y:S02]  /*6130*/  LEA R15, R14, R7, 0x18 ;  /* 0x000000070e0f7211 */ /* 0x001fe400078ec0ff */
[----:B------:R-:W-:-:S03]  /*6140*/  SHF.L.U32 R7, R5, 0x1f, RZ ;  /* 0x0000001f05077819 */ /* 0x000fc600000006ff */
[----:B------:R-:W-:-:S04]  /*6150*/  IMAD R14, R6, 0x8, R15 ;  /* 0x00000008060e7824 */ /* 0x000fc800078e020f */
[----:B------:R-:W0:Y:S02]  /*6160*/  SYNCS.PHASECHK.TRANS64.TRYWAIT P1, [R14+URZ+0x30], R7 ;  /* 0x000030070e0075a7 */ /* 0x000e24000802017f */
[----:B01----:R-:W-:Y:S05]  /*6170*/  @!P1 BRA `(.L_x_170) ;  /* 0x0000000c00b49947 */ /* 0x003fea0003800000 */
.L_x_192:
[----:B0-----:R-:W-:Y:S01]  /*6180*/  PRMT R7, R11, 0x9910, RZ ;  /* 0x000099100b077816 */ /* 0x001fe200000000ff */
[----:B------:R0:W-:Y:S03]  /*6190*/  @!P2 SYNCS.ARRIVE.TRANS64 RZ, [R14+URZ], R9 ;  /* 0x000000090effa9a7 */ /* 0x0001e6000800003f */
[----:B------:R-:W-:-:S13]  /*61a0*/  ISETP.NE.AND P1, PT, R7, 0x2, PT ;  /* 0x000000020700780c */ /* 0x000fda0003f25270 */
[----:B0-----:R-:W-:Y:S05]  /*61b0*/  @P1 BRA `(.L_x_171) ;  /* 0x0000000000041947 */ /* 0x001fea0003800000 */
[----:B------:R-:W-:Y:S01]  /*61c0*/  BPT.TRAP 0x1 ;  /* 0x000000040000795c */ /* 0x000fe20000300000 */
.L_x_171:
[----:B------:R-:W-:Y:S05]  /*61d0*/  @P0 BRA `(.L_x_172) ;  /* 0x0000000000040947 */ /* 0x000fea0003800000 */
[----:B------:R-:W-:Y:S01]  /*61e0*/  BPT.TRAP 0x1 ;  /* 0x000000040000795c */ /* 0x000fe20000300000 */
.L_x_172:
[--C-:B------:R-:W-:Y:S01]  /*61f0*/  IMAD R7, R6, 0x4000, R15.reuse ;  /* 0x0000400006077824 */ /* 0x100fe200078e020f */
[----:B------:R-:W-:Y:S01]  /*6200*/  R2UR UR9, R14 ;  /* 0x000000000e0972ca */ /* 0x000fe200000e0000 */
[----:B------:R-:W-:Y:S01]  /*6210*/  IMAD R15, R6, 0x1000, R15 ;  /* 0x00001000060f7824 */ /* 0x000fe200078e020f */
[----:B------:R-:W-:Y:S01]  /*6220*/  UIADD3 UR4, UP0, UR20, 0xf0, URZ ;  /* 0x000000f014047890 */ /* 0x000fe2000ff1e03f */
[----:B------:R-:W-:Y:S01]  /*6230*/  VIADD R4, R4, 0xffffffff ;  /* 0xffffffff04047836 */ /* 0x000fe20000000000 */
[----:B------:R-:W-:Y:S01]  /*6240*/  R2UR UR5, R7 ;  /* 0x00000000070572ca */ /* 0x000fe200000e0000 */
[----:B------:R-:W-:Y:S01]  /*6250*/  UIADD3 UR22, UP1, UR20, 0x1f0, URZ ;  /* 0x000001f014167890 */ /* 0x000fe2000ff3e03f */
[----:B------:R-:W-:Y:S01]  /*6260*/  R2UR UR8, R15 ;  /* 0x000000000f0872ca */ /* 0x000fe200000e0000 */
[----:B------:R-:W-:Y:S01]  /*6270*/  VIADD R6, R6, 0x1 ;  /* 0x0000000106067836 */ /* 0x000fe20000000000 */
[----:B------:R-:W-:Y:S01]  /*6280*/  R2UR UR11, R19 ;  /* 0x00000000130b72ca */ /* 0x000fe200000e0000 */
[----:B------:R-:W-:Y:S01]  /*6290*/  UIADD3.X UR23, URZ, UR21, URZ, UP1, !UPT ;  /* 0x000000153f177290 */ /* 0x000fe20008ffe43f */
[C---:B------:R-:W-:Y:S01]  /*62a0*/  R2UR UR10, R21.reuse ;  /* 0x00000000150a72ca */ /* 0x040fe200000e0000 */
[----:B------:R-:W-:Y:S01]  /*62b0*/  UMOV UR6, 0x0 ;  /* 0x0000000000067882 */ /* 0x000fe20000000000 */
[----:B------:R-:W-:Y:S01]  /*62c0*/  R2UR UR12, R8 ;  /* 0x00000000080c72ca */ /* 0x000fe200000e0000 */
[----:B------:R-:W-:Y:S01]  /*62d0*/  UMOV UR7, 0x10000000 ;  /* 0x1000000000077882 */ /* 0x000fe20000000000 */
[----:B------:R-:W-:Y:S01]  /*62e0*/  R2UR UR18, R20 ;  /* 0x00000000141272ca */ /* 0x000fe200000e0000 */
[----:B------:R-:W-:Y:S01]  /*62f0*/  VIADD R21, R21, 0x40 ;  /* 0x0000004015157836 */ /* 0x000fe20000000000 */
[----:B------:R-:W-:Y:S01]  /*6300*/  ISETP.GT.AND P3, PT, R4, 0x1, PT ;  /* 0x000000010400780c */ /* 0x000fe20003f64270 */
[----:B------:R-:W-:Y:S01]  /*6310*/  UIADD3 UR13, UR5, 0x180, URZ ;  /* 0x00000180050d7890 */ /* 0x000fe2000fffe03f */
[----:B------:R-:W-:Y:S01]  /*6320*/  ISETP.NE.AND P1, PT, R6, 0x6, PT ;  /* 0x000000060600780c */ /* 0x000fe20003f25270 */
[----:B------:R-:W-:-:S02]  /*6330*/  UIADD3.X UR5, URZ, UR21, URZ, UP0, !UPT ;  /* 0x000000153f057290 */ /* 0x000fc400087fe43f */
[----:B------:R-:W-:Y:S01]  /*6340*/  UIADD3 UR14, UR8, 0x18180, URZ ;  /* 0x00018180080e7890 */ /* 0x000fe2000fffe03f */
[----:B------:R-:W-:Y:S02]  /*6350*/  SEL R14, RZ, 0x1, P1 ;  /* 0x00000001ff0e7807 */ /* 0x000fe40000800000 */
[----:B------:R-:W-:Y:S01]  /*6360*/  UMOV UR8, UR13 ;  /* 0x0000000d00087c82 */ /* 0x000fe20008000000 */
[----:B------:R-:W-:Y:S02]  /*6370*/  SEL R6, R6, RZ, P1 ;  /* 0x000000ff06067207 */ /* 0x000fe40000800000 */
[----:B------:R-:W-:Y:S01]  /*6380*/  LOP3.LUT R5, R5, R14, RZ, 0x3c, !PT ;  /* 0x0000000e05057212 */ /* 0x000fe200078e3cff */
[----:B------:R0:W-:Y:S02]  /*6390*/  UTMALDG.3D [UR8], [UR4], desc[UR6] ;  /* 0x00000608040075b4 */ /* 0x0001e40008011000 */
[----:B0-----:R-:W-:Y:S01]  /*63a0*/  UMOV UR8, UR14 ;  /* 0x0000000e00087c82 */ /* 0x001fe20008000000 */
[----:B------:R-:W-:-:S02]  /*63b0*/  UMOV UR11, UR18 ;  /* 0x00000012000b7c82 */ /* 0x000fc40008000000 */
[----:B------:R0:W-:Y:S02]  /*63c0*/  UTMALDG.3D [UR8], [UR22], desc[UR6] ;  /* 0x00000608160075b4 */ /* 0x0001e40008011000 */
[----:B0-----:R-:W-:Y:S05]  /*63d0*/  @P3 BRA `(.L_x_173) ;  /* 0xfffffffc00483947 */ /* 0x001fea000383ffff */
.L_x_169:
[----:B------:R-:W-:Y:S05]  /*63e0*/  BSYNC B1 ;  /* 0x0000000000017941 */ /* 0x000fea0003800000 */
.L_x_168:
[----:B------:R-:W-:Y:S01]  /*63f0*/  LOP3.LUT P3, RZ, R13, 0xff, RZ, 0xc0, !PT ;  /* 0x000000ff0dff7812 */ /* 0x000fe2000786c0ff */
[----:B------:R-:W-:Y:S01]  /*6400*/  IMAD.IADD R12, R3, 0x1, R12 ;  /* 0x00000001030c7824 */ /* 0x000fe200078e020c */
[----:B------:R-:W-:Y:S01]  /*6410*/  IADD3 R16, P4, R16, UR36, RZ ;  /* 0x0000002410107c10 */ /* 0x000fe2000ff9e0ff */
[----:B------:R-:W-:Y:S01]  /*6420*/  ULDC.64 UR4, c[0x0][0x650] ;  /* 0x0001940000047ab9 */ /* 0x000fe20000000a00 */
[----:B------:R-:W-:Y:S01]  /*6430*/  BSSY B1, `(.L_x_174) ;  /* 0x000006a000017945 */ /* 0x000fe20003800000 */
[----:B------:R-:W-:Y:S01]  /*6440*/  IMAD.MOV.U32 R19, RZ, RZ, -0x1 ;  /* 0xffffffffff137424 */ /* 0x000fe200078e00ff */
[----:B------:R-:W-:Y:S01]  /*6450*/  ISETP.GT.U32.AND P1, PT, R12, 0x5, PT ;  /* 0x000000050c00780c */ /* 0x000fe20003f24070 */
[----:B------:R-:W-:Y:S01]  /*6460*/  IMAD.MOV.U32 R20, RZ, RZ, -0x1 ;  /* 0xffffffffff147424 */ /* 0x000fe200078e00ff */
[----:B------:R-:W-:Y:S01]  /*6470*/  IADD3.X R17, R17, UR42, RZ, P4, !PT ;  /* 0x0000002a11117c10 */ /* 0x000fe2000a7fe4ff */
[----:B------:R-:W-:Y:S01]  /*6480*/  IMAD.MOV.U32 R8, RZ, RZ, -0x1 ;  /* 0xffffffffff087424 */ /* 0x000fe200078e00ff */
[----:B------:R-:W-:-:S02]  /*6490*/  ISETP.LT.U32.AND P1, PT, R3, 0x6, P1 ;  /* 0x000000060300780c */ /* 0x000fc40000f21070 */
[----:B------:R-:W-:Y:S01]  /*64a0*/  PRMT R13, RZ, 0x7610, R13 ;  /* 0x00007610ff0d7816 */ /* 0x000fe2000000000d */
[----:B------:R-:W0:Y:S01]  /*64b0*/  @P3 S2R R5, SR_CgaCtaId ;  /* 0x0000000000053919 */ /* 0x000e220000008800 */
[----:B------:R-:W-:-:S04]  /*64c0*/  @P3 MOV R4, 0x400 ;  /* 0x0000040000043802 */ /* 0x000fc80000000f00 */
[----:B0-----:R-:W-:Y:S01]  /*64d0*/  @P3 LEA R6, R5, R4, 0x18 ;  /* 0x0000000405063211 */ /* 0x001fe200078ec0ff */
[----:B------:R-:W-:-:S03]  /*64e0*/  IMAD.WIDE.U32 R4, R12, -0x55555555, RZ ;  /* 0xaaaaaaab0c047825 */ /* 0x000fc600078e00ff */
[----:B------:R0:W-:Y:S01]  /*64f0*/  @P3 SYNCS.ARRIVE.TRANS64.A1T0 RZ, [R6+URZ+0x78], RZ ;  /* 0x000078ff06ff39a7 */ /* 0x0001e2000810003f */
[----:B------:R-:W-:Y:S02]  /*6500*/  ISETP.GE.U32.AND P3, PT, R3, 0x6, PT ;  /* 0x000000060300780c */ /* 0x000fe40003f66070 */
[----:B------:R-:W-:Y:S02]  /*6510*/  SHF.R.U32.HI R7, RZ, 0x2, R5 ;  /* 0x00000002ff077819 */ /* 0x000fe40000011605 */
[----:B------:R-:W-:Y:S02]  /*6520*/  SEL R5, RZ, 0x1, !P1 ;  /* 0x00000001ff057807 */ /* 0x000fe40004800000 */
[----:B------:R-:W-:Y:S01]  /*6530*/  ISETP.GE.U32.AND P1, PT, R16, UR4, PT ;  /* 0x0000000410007c0c */ /* 0x000fe2000bf26070 */
[----:B------:R-:W-:Y:S01]  /*6540*/  IMAD R12, R7, -0x6, R12 ;  /* 0xfffffffa070c7824 */ /* 0x000fe200078e020c */
[----:B------:R-:W-:Y:S02]  /*6550*/  LOP3.LUT R0, R0, R5, RZ, 0x3c, !PT ;  /* 0x0000000500007212 */ /* 0x000fe400078e3cff */
[----:B------:R-:W-:-:S02]  /*6560*/  ISETP.GE.U32.AND.EX P1, PT, R17, UR5, PT, P1 ;  /* 0x0000000511007c0c */ /* 0x000fc4000bf26110 */
[----:B------:R-:W-:Y:S02]  /*6570*/  PRMT R4, RZ, 0x7610, R4 ;  /* 0x00007610ff047816 */ /* 0x000fe40000000004 */
[----:B------:R-:W-:-:S09]  /*6580*/  @P3 LOP3.LUT R0, R0, 0x1, R7, 0x78, !PT ;  /* 0x0000000100003812 */ /* 0x000fd200078e7807 */
[----:B0-----:R-:W-:Y:S05]  /*6590*/  @P1 BRA `(.L_x_175) ;  /* 0x00000004004c1947 */ /* 0x001fea0003800000 */
[----:B------:R-:W-:Y:S01]  /*65a0*/  ULDC.64 UR4, c[0x0][0x628] ;  /* 0x00018a0000047ab9 */ /* 0x000fe20000000a00 */
[----:B------:R-:W0:Y:S01]  /*65b0*/  S2R R15, SR_CTAID.X ;  /* 0x00000000000f7919 */ /* 0x000e220000002500 */
[----:B------:R-:W-:Y:S01]  /*65c0*/  ISETP.NE.U32.AND P1, PT, RZ, UR4, PT ;  /* 0x00000004ff007c0c */ /* 0x000fe2000bf25070 */
[----:B------:R-:W-:Y:S01]  /*65d0*/  ULDC UR7, c[0x0][0x630] ;  /* 0x00018c0000077ab9 */ /* 0x000fe20000000800 */
[----:B------:R-:W-:Y:S01]  /*65e0*/  IMAD.MOV.U32 R4, RZ, RZ, R16 ;  /* 0x000000ffff047224 */ /* 0x000fe200078e0010 */
[----:B------:R-:W1:Y:S01]  /*65f0*/  S2R R14, SR_CTAID.Y ;  /* 0x00000000000e7919 */ /* 0x000e620000002600 */
[----:B------:R-:W-:Y:S01]  /*6600*/  ISETP.NE.AND.EX P1, PT, RZ, UR5, PT, P1 ;  /* 0x00000005ff007c0c */ /* 0x000fe2000bf25310 */
[----:B------:R-:W-:-:S12]  /*6610*/  IMAD.MOV.U32 R5, RZ, RZ, R17 ;  /* 0x000000ffff057224 */ /* 0x000fd800078e0011 */
[----:B------:R-:W-:Y:S05]  /*6620*/  @!P1 BRA `(.L_x_176) ;  /* 0x0000000000289947 */ /* 0x000fea0003800000 */
[----:B------:R-:W-:Y:S02]  /*6630*/  ULDC UR6, c[0x0][0x634] ;  /* 0x00018d0000067ab9 */ /* 0x000fe40000000800 */
[----:B------:R-:W-:-:S05]  /*6640*/  IADD3 R9, P1, R16, UR6, RZ ;  /* 0x0000000610097c10 */ /* 0x000fca000ff3e0ff */
[----:B------:R-:W-:-:S04]  /*6650*/  IMAD.X R19, RZ, RZ, R17, P1 ;  /* 0x000000ffff137224 */ /* 0x000fc800008e0611 */
[----:B------:R-:W-:-:S04]  /*6660*/  IMAD.WIDE.U32 R6, R19, UR4, RZ ;  /* 0x0000000413067c25 */ /* 0x000fc8000f8e00ff */
[----:B------:R-:W-:-:S04]  /*6670*/  IMAD.WIDE.U32 R6, P1, R9, UR5, R6 ;  /* 0x0000000509067c25 */ /* 0x000fc8000f820006 */
[----:B------:R-:W-:-:S04]  /*6680*/  IMAD.WIDE.U32 R8, R9, UR4, RZ ;  /* 0x0000000409087c25 */ /* 0x000fc8000f8e00ff */
[----:B------:R-:W-:Y:S01]  /*6690*/  IMAD.X R5, RZ, RZ, RZ, P1 ;  /* 0x000000ffff057224 */ /* 0x000fe200008e06ff */
[----:B------:R-:W-:Y:S01]  /*66a0*/  IADD3 RZ, P1, R9, R6, RZ ;  /* 0x0000000609ff7210 */ /* 0x000fe20007f3e0ff */
[----:B------:R-:W-:-:S04]  /*66b0*/  IMAD.MOV.U32 R4, RZ, RZ, R7 ;  /* 0x000000ffff047224 */ /* 0x000fc800078e0007 */
[----:B------:R-:W-:-:S08]  /*66c0*/  IMAD.WIDE.U32.X R4, R19, UR5, R4, P1 ;  /* 0x0000000513047c25 */ /* 0x000fd000088e0404 */
.L_x_176:
[--C-:B------:R-:W-:Y:S01]  /*66d0*/  SHF.R.U64 R8, R4, UR7, R5.reuse ;  /* 0x0000000704087c19 */ /* 0x100fe20008001205 */
[----:B------:R-:W-:Y:S01]  /*66e0*/  ULDC.64 UR4, c[0x0][0x620] ;  /* 0x0001880000047ab9 */ /* 0x000fe20000000a00 */
[----:B------:R-:W-:Y:S01]  /*66f0*/  SHF.R.U32.HI R4, RZ, UR7, R5 ;  /* 0x00000007ff047c19 */ /* 0x000fe20008011605 */
[----:B------:R-:W2:Y:S01]  /*6700*/  LDC R24, c[0x0][0x144] ;  /* 0x00005100ff187b82 */ /* 0x000ea20000000800 */
[----:B------:R-:W-:Y:S01]  /*6710*/  IADD3 R7, P1, RZ, -R8, RZ ;  /* 0x80000008ff077210 */ /* 0x000fe20007f3e0ff */
[----:B------:R-:W-:Y:S01]  /*6720*/  ULDC.64 UR8, c[0x0][0x640] ;  /* 0x0001900000087ab9 */ /* 0x000fe20000000a00 */
[----:B0-----:R-:W-:Y:S01]  /*6730*/  I2FP.F32.U32 R9, R15 ;  /* 0x0000000f00097245 */ /* 0x001fe20000201000 */
[----:B------:R-:W-:Y:S02]  /*6740*/  ULDC UR6, c[0x0][0x608] ;  /* 0x0001820000067ab9 */ /* 0x000fe40000000800 */
[----:B------:R-:W-:Y:S01]  /*6750*/  IMAD.X R4, RZ, RZ, ~R4, P1 ;  /* 0x000000ffff047224 */ /* 0x000fe200008e0e04 */
[----:B------:R-:W-:Y:S01]  /*6760*/  ISETP.NE.U32.AND P1, PT, RZ, UR8, PT ;  /* 0x00000008ff007c0c */ /* 0x000fe2000bf25070 */
[----:B------:R-:W0:Y:S02]  /*6770*/  LDC R21, c[0x0][0x148] ;  /* 0x00005200ff157b82 */ /* 0x000e240000000800 */
[----:B------:R-:W-:Y:S01]  /*6780*/  IMAD R6, R4, UR4, RZ ;  /* 0x0000000404067c24 */ /* 0x000fe2000f8e02ff */
[----:B------:R-:W-:Y:S01]  /*6790*/  ISETP.NE.AND.EX P1, PT, RZ, UR9, PT, P1 ;  /* 0x00000009ff007c0c */ /* 0x000fe2000bf25310 */
[----:B------:R-:W-:Y:S01]  /*67a0*/  IMAD.WIDE.U32 R4, R7, UR4, R16 ;  /* 0x0000000407047c25 */ /* 0x000fe2000f8e0010 */
[----:B------:R-:W-:-:S03]  /*67b0*/  ULDC UR4, c[0x0][0x150] ;  /* 0x0000540000047ab9 */ /* 0x000fc60000000800 */
[----:B------:R-:W-:Y:S02]  /*67c0*/  IMAD R7, R7, UR5, R6 ;  /* 0x0000000507077c24 */ /* 0x000fe4000f8e0206 */
[----:B------:R-:W-:Y:S01]  /*67d0*/  FMUL R6, R9, UR4 ;  /* 0x0000000409067c20 */ /* 0x000fe20008400000 */
[----:B------:R-:W-:Y:S01]  /*67e0*/  ULDC UR4, c[0x0][0x618] ;  /* 0x0001860000047ab9 */ /* 0x000fe20000000800 */
[----:B------:R-:W-:Y:S01]  /*67f0*/  ULDC UR5, c[0x0][0x154] ;  /* 0x0000550000057ab9 */ /* 0x000fe20000000800 */
[----:B------:R-:W-:-:S03]  /*6800*/  IMAD.IADD R5, R5, 0x1, R7 ;  /* 0x0000000105057824 */ /* 0x000fc600078e0207 */
[----:B------:R-:W3:Y:S02]  /*6810*/  F2I.U32.TRUNC.NTZ R6, R6 ;  /* 0x0000000600067305 */ /* 0x000ee4000020f000 */
[----:B------:R-:W-:Y:S02]  /*6820*/  SHF.R.U64 R9, R4, UR4, R5 ;  /* 0x0000000404097c19 */ /* 0x000fe40008001205 */
[----:B-1----:R-:W-:-:S05]  /*6830*/  I2FP.F32.U32 R4, R14 ;  /* 0x0000000e00047245 */ /* 0x002fca0000201000 */
[----:B------:R-:W-:Y:S01]  /*6840*/  FMUL R22, R4, UR5 ;  /* 0x0000000504167c20 */ /* 0x000fe20008400000 */
[----:B------:R-:W-:Y:S01]  /*6850*/  SHF.R.U32.HI R4, RZ, UR4, R5 ;  /* 0x00000004ff047c19 */ /* 0x000fe20008011605 */
[----:B------:R-:W-:-:S03]  /*6860*/  ULDC UR4, c[0x0][0x658] ;  /* 0x0001960000047ab9 */ /* 0x000fc60000000800 */
[--C-:B------:R-:W-:Y:S01]  /*6870*/  SHF.R.U64 R20, R9, UR6, R4.reuse ;  /* 0x0000000609147c19 */ /* 0x100fe20008001204 */
[----:B------:R-:W1:Y:S01]  /*6880*/  F2I.U32.TRUNC.NTZ R22, R22 ;  /* 0x0000001600167305 */ /* 0x000e62000020f000 */
[----:B------:R-:W-:Y:S01]  /*6890*/  SHF.R.U32.HI R5, RZ, UR6, R4 ;  /* 0x00000006ff057c19 */ /* 0x000fe20008011604 */
[----:B---3--:R-:W-:-:S03]  /*68a0*/  IMAD.MOV R6, RZ, RZ, -R6 ;  /* 0x000000ffff067224 */ /* 0x008fc600078e0a06 */
[----:B------:R-:W-:Y:S01]  /*68b0*/  SHF.R.U64 R19, R20, UR4, R5 ;  /* 0x0000000414137c19 */ /* 0x000fe20008001205 */
[----:B--2---:R-:W-:Y:S01]  /*68c0*/  IMAD R15, R24, R6, R15 ;  /* 0x00000006180f7224 */ /* 0x004fe200078e020f */
[----:B------:R-:W-:-:S03]  /*68d0*/  SHF.R.U32.HI R23, RZ, UR4, R5 ;  /* 0x00000004ff177c19 */ /* 0x000fc60008011605 */
[----:B------:R-:W-:Y:S02]  /*68e0*/  IMAD.MOV.U32 R4, RZ, RZ, R19 ;  /* 0x000000ffff047224 */ /* 0x000fe400078e0013 */
[----:B------:R-:W-:Y:S01]  /*68f0*/  IMAD.MOV.U32 R5, RZ, RZ, R23 ;  /* 0x000000ffff057224 */ /* 0x000fe200078e0017 */
[----:B-1----:R-:W-:Y:S06]  /*6900*/  @!P1 BRA `(.L_x_177) ;  /* 0x0000000000289947 */ /* 0x002fec0003800000 */
[----:B------:R-:W-:Y:S02]  /*6910*/  ULDC UR4, c[0x0][0x64c] ;  /* 0x0001930000047ab9 */ /* 0x000fe40000000800 */
[----:B------:R-:W-:-:S05]  /*6920*/  IADD3 R5, P1, R19, UR4, RZ ;  /* 0x0000000413057c10 */ /* 0x000fca000ff3e0ff */
[----:B------:R-:W-:-:S04]  /*6930*/  IMAD.X R23, RZ, RZ, R23, P1 ;  /* 0x000000ffff177224 */ /* 0x000fc800008e0617 */
[----:B------:R-:W-:-:S04]  /*6940*/  IMAD.WIDE.U32 R6, R23, UR8, RZ ;  /* 0x0000000817067c25 */ /* 0x000fc8000f8e00ff */
[----:B------:R-:W-:-:S04]  /*6950*/  IMAD.WIDE.U32 R6, P1, R5, UR9, R6 ;  /* 0x0000000905067c25 */ /* 0x000fc8000f820006 */
[----:B------:R-:W-:-:S04]  /*6960*/  IMAD.WIDE.U32 R4, R5, UR8, RZ ;  /* 0x0000000805047c25 */ /* 0x000fc8000f8e00ff */
[----:B------:R-:W-:Y:S01]  /*6970*/  IMAD.MOV.U32 R4, RZ, RZ, R7 ;  /* 0x000000ffff047224 */ /* 0x000fe200078e0007 */
[----:B------:R-:W-:Y:S01]  /*6980*/  IADD3 RZ, P3, R5, R6, RZ ;  /* 0x0000000605ff7210 */ /* 0x000fe20007f7e0ff */
[----:B------:R-:W-:-:S04]  /*6990*/  IMAD.X R5, RZ, RZ, RZ, P1 ;  /* 0x000000ffff057224 */ /* 0x000fc800008e06ff */
[----:B------:R-:W-:-:S08]  /*69a0*/  IMAD.WIDE.U32.X R4, R23, UR9, R4, P3 ;  /* 0x0000000917047c25 */ /* 0x000fd000098e0404 */
.L_x_177:
[----:B------:R-:W-:Y:S01]  /*69b0*/  ISETP.NE.AND P1, PT, R2, 0x1, PT ;  /* 0x000000010200780c */ /* 0x000fe20003f25270 */
[----:B------:R-:W-:Y:S01]  /*69c0*/  ULDC UR4, c[0x0][0x648] ;  /* 0x0001920000047ab9 */ /* 0x000fe20000000800 */
[----:B------:R-:W-:Y:S01]  /*69d0*/  LOP3.LUT R20, R20, UR16, RZ, 0xc0, !PT ;  /* 0x0000001014147c12 */ /* 0x000fe2000f8ec0ff */
[----:B------:R-:W-:Y:S01]  /*69e0*/  IMAD.MOV R22, RZ, RZ, -R22 ;  /* 0x000000ffff167224 */ /* 0x000fe200078e0a16 */
[----:B------:R-:W-:Y:S01]  /*69f0*/  SHF.R.U64 R5, R4, UR4, R5 ;  /* 0x0000000404057c19 */ /* 0x000fe20008001205 */
[----:B------:R-:W-:Y:S01]  /*6a00*/  ULDC UR4, c[0x0][0x638] ;  /* 0x00018e0000047ab9 */ /* 0x000fe20000000800 */
[----:B------:R-:W-:Y:S01]  /*6a10*/  LOP3.LUT R6, R9, UR15, RZ, 0xc0, !PT ;  /* 0x0000000f09067c12 */ /* 0x000fe2000f8ec0ff */
[----:B------:R-:W-:Y:S02]  /*6a20*/  ULDC UR5, c[0x0][0x610] ;  /* 0x0001840000057ab9 */ /* 0x000fe40000000800 */
[----:B------:R-:W-:Y:S02]  /*6a30*/  IMAD.MOV R4, RZ, RZ, -R5 ;  /* 0x000000ffff047224 */ /* 0x000fe400078e0a05 */
[----:B------:R-:W-:-:S02]  /*6a40*/  IMAD R20, R5, UR17, R20 ;  /* 0x0000001105147c24 */ /* 0x000fc4000f8e0214 */
[----:B0-----:R-:W-:Y:S02]  /*6a50*/  @P1 IMAD R15, R21, R22, R14 ;  /* 0x00000016150f1224 */ /* 0x001fe400078e020e */
[----:B------:R-:W-:Y:S01]  /*6a60*/  IMAD R19, R4, UR4, R19 ;  /* 0x0000000404137c24 */ /* 0x000fe2000f8e0213 */
[----:B------:R-:W-:Y:S01]  /*6a70*/  ULDC UR4, c[0x0][0x600] ;  /* 0x0001800000047ab9 */ /* 0x000fe20000000800 */
[----:B------:R-:W-:Y:S02]  /*6a80*/  IMAD R15, R20, UR5, R15 ;  /* 0x00000005140f7c24 */ /* 0x000fe4000f8e020f */
[----:B------:R-:W-:Y:S02]  /*6a90*/  IMAD R6, R19, UR4, R6 ;  /* 0x0000000413067c24 */ /* 0x000fe4000f8e0206 */
[----:B------:R-:W-:-:S03]  /*6aa0*/  IMAD.MOV.U32 R4, RZ, RZ, 0x1 ;  /* 0x00000001ff047424 */ /* 0x000fc600078e00ff */
[----:B------:R-:W-:Y:S02]  /*6ab0*/  SEL R20, R6, R15, !P1 ;  /* 0x0000000f06147207 */ /* 0x000fe40004800000 */
[----:B------:R-:W-:-:S07]  /*6ac0*/  SEL R19, R15, R6, !P1 ;  /* 0x000000060f137207 */ /* 0x000fce0004800000 */
.L_x_175:
[----:B------:R-:W-:Y:S05]  /*6ad0*/  BSYNC B1 ;  /* 0x0000000000017941 */ /* 0x000fea0003800000 */
.L_x_174:
[----:B------:R-:W-:-:S13]  /*6ae0*/  LOP3.LUT P1, RZ, R4, 0xff, RZ, 0xc0, !PT ;  /* 0x000000ff04ff7812 */ /* 0x000fda000782c0ff */
[----:B------:R-:W-:Y:S05]  /*6af0*/  @P1 BRA `(.L_x_178) ;  /* 0xfffffff4004c1947 */ /* 0x000fea000383ffff */
[----:B------:R-:W-:Y:S05]  /*6b00*/  BSYNC B0 ;  /* 0x0000000000007941 */ /* 0x000fea0003800000 */
.L_x_166:
[----:B------:R-:W-:-:S03]  /*6b10*/  UMOV UR4, 0xffffffff ;  /* 0xffffffff00047882 */ /* 0x000fc60000000000 */
[----:B------:R-:W-:Y:S05]  /*6b20*/  BRA.DIV UR4, `(.L_x_179) ;  /* 0x00000006045c7947 */ /* 0x000fea000b800000 */
[----:B------:R-:W-:-:S13]  /*6b30*/  ELECT P6, URZ, PT ;  /* 0x00000000003f782f */ /* 0x000fda00038c0000 */
.L_x_195:
[----:B------:R-:W-:Y:S04]  /*6b40*/  BSSY B0, `(.L_x_180) ;  /* 0x000003d000007945 */ /* 0x000fe80003800000 */
[----:B------:R-:W-:Y:S05]  /*6b50*/  @!P6 BRA `(.L_x_181) ;  /* 0x0000000000ece947 */ /* 0x000fea0003800000 */
[----:B------:R-:W-:-:S04]  /*6b60*/  LOP3.LUT R18, R18, 0x2, RZ, 0xfc, !PT ;  /* 0x0000000212127812 */ /* 0x000fc800078efcff */
[----:B------:R-:W-:-:S13]  /*6b70*/  ISETP.NE.AND P0, PT, R18, 0x3, PT ;  /* 0x000000031200780c */ /* 0x000fda0003f05270 */
[----:B------:R-:W-:Y:S05]  /*6b80*/  @!P0 BRA `(.L_x_182) ;  /* 0x0000000000048947 */ /* 0x000fea0003800000 */
[----:B------:R-:W-:Y:S01]  /*6b90*/  BPT.TRAP 0x1 ;  /* 0x000000040000795c */ /* 0x000fe20000300000 */
.L_x_182:
[----:B------:R-:W0:Y:S01]  /*6ba0*/  S2R R3, SR_CgaCtaId ;  /* 0x0000000000037919 */ /* 0x000e220000008800 */
[----:B------:R-:W-:-:S04]  /*6bb0*/  MOV R2, 0x400 ;  /* 0x0000040000027802 */ /* 0x000fc80000000f00 */
[----:B0-----:R-:W-:Y:S02]  /*6bc0*/  LEA R3, R3, R2, 0x18 ;  /* 0x0000000203037211 */ /* 0x001fe400078ec0ff */
[----:B------:R-:W-:-:S03]  /*6bd0*/  SHF.L.U32 R2, R0, 0x1f, RZ ;  /* 0x0000001f00027819 */ /* 0x000fc600000006ff */
[----:B------:R-:W-:-:S04]  /*6be0*/  VIADD R3, R3, 0x30 ;  /* 0x0000003003037836 */ /* 0x000fc80000000000 */
[C---:B------:R-:W-:Y:S02]  /*6bf0*/  IMAD R7, R12.reuse, 0x8, R3 ;  /* 0x000000080c077824 */ /* 0x040fe400078e0203 */
[----:B------:R-:W-:Y:S02]  /*6c00*/  VIADD R12, R12, 0x1 ;  /* 0x000000010c0c7836 */ /* 0x000fe40000000000 */
[----:B------:R-:W0:Y:S03]  /*6c10*/  SYNCS.PHASECHK.TRANS64.TRYWAIT P0, [R7+URZ], R2 ;  /* 0x00000002070075a7 */ /* 0x000e26000800017f */
[----:B------:R-:W-:-:S04]  /*6c20*/  ISETP.NE.AND P1, PT, R12, 0x6, PT ;  /* 0x000000060c00780c */ /* 0x000fc80003f25270 */
[----:B------:R-:W-:Y:S02]  /*6c30*/  SEL R5, RZ, 0x1, P1 ;  /* 0x00000001ff057807 */ /* 0x000fe40000800000 */
[----:B------:R-:W-:Y:S02]  /*6c40*/  SEL R12, R12, RZ, P1 ;  /* 0x000000ff0c0c7207 */ /* 0x000fe40000800000 */
[----:B------:R-:W-:-:S03]  /*6c50*/  LOP3.LUT R5, R0, R5, RZ, 0x3c, !PT ;  /* 0x0000000500057212 */ /* 0x000fc600078e3cff */
[----:B------:R-:W-:Y:S01]  /*6c60*/  IMAD R9, R12, 0x8, R3 ;  /* 0x000000080c097824 */ /* 0x000fe200078e0203 */
[----:B------:R-:W-:Y:S01]  /*6c70*/  SHF.L.U32 R4, R5, 0x1f, RZ ;  /* 0x0000001f05047819 */ /* 0x000fe200000006ff */
[----:B0-----:R-:W-:Y:S06]  /*6c80*/  @!P0 BRA `(.L_x_183) ;  /* 0x0000000400248947 */ /* 0x001fec0003800000 */
.L_x_196:
[----:B------:R-:W1:Y:S01]  /*6c90*/  SYNCS.PHASECHK.TRANS64.TRYWAIT P0, [R9+URZ], R4 ;  /* 0x00000004090075a7 */ /* 0x000e62000800017f */
[----:B------:R-:W-:-:S05]  /*6ca0*/  VIADD R0, R12, 0x1 ;  /* 0x000000010c007836 */ /* 0x000fca0000000000 */
[----:B------:R-:W-:-:S04]  /*6cb0*/  ISETP.NE.AND P1, PT, R0, 0x6, PT ;  /* 0x000000060000780c */ /* 0x000fc80003f25270 */
[----:B0-----:R-:W-:Y:S02]  /*6cc0*/  SEL R2, RZ, 0x1, P1 ;  /* 0x00000001ff027807 */ /* 0x001fe40000800000 */
[----:B------:R-:W-:Y:S02]  /*6cd0*/  SEL R0, R0, RZ, P1 ;  /* 0x000000ff00007207 */ /* 0x000fe40000800000 */
[----:B------:R-:W-:-:S03]  /*6ce0*/  LOP3.LUT R7, R5, R2, RZ, 0x3c, !PT ;  /* 0x0000000205077212 */ /* 0x000fc600078e3cff */
[----:B------:R-:W-:Y:S01]  /*6cf0*/  IMAD R6, R0, 0x8, R3 ;  /* 0x0000000800067824 */ /* 0x000fe200078e0203 */
[----:B------:R-:W-:Y:S01]  /*6d00*/  SHF.L.U32 R5, R7, 0x1f, RZ ;  /* 0x0000001f07057819 */ /* 0x000fe200000006ff */
[----:B-1----:R-:W-:Y:S06]  /*6d10*/  @!P0 BRA `(.L_x_184) ;  /* 0x0000000400148947 */ /* 0x002fec0003800000 */
.L_x_197:
[----:B------:R-:W1:Y:S01]  /*6d20*/  SYNCS.PHASECHK.TRANS64.TRYWAIT P0, [R6+URZ], R5 ;  /* 0x00000005060075a7 */ /* 0x000e62000800017f */
[----:B------:R-:W-:-:S05]  /*6d30*/  VIADD R0, R0, 0x1 ;  /* 0x0000000100007836 */ /* 0x000fca0000000000 */
[----:B------:R-:W-:-:S04]  /*6d40*/  ISETP.NE.AND P1, PT, R0, 0x6, PT ;  /* 0x000000060000780c */ /* 0x000fc80003f25270 */
[----:B------:R-:W-:Y:S02]  /*6d50*/  SEL R2, RZ, 0x1, P1 ;  /* 0x00000001ff027807 */ /* 0x000fe40000800000 */
[----:B------:R-:W-:Y:S02]  /*6d60*/  SEL R0, R0, RZ, P1 ;  /* 0x000000ff00007207 */ /* 0x000fe40000800000 */
[----:B------:R-:W-:-:S03]  /*6d70*/  LOP3.LUT R7, R7, R2, RZ, 0x3c, !PT ;  /* 0x0000000207077212 */ /* 0x000fc600078e3cff */
[----:B0-----:R-:W-:Y:S01]  /*6d80*/  IMAD R9, R0, 0x8, R3 ;  /* 0x0000000800097824 */ /* 0x001fe200078e0203 */
[----:B------:R-:W-:Y:S01]  /*6d90*/  SHF.L.U32 R4, R7, 0x1f, RZ ;  /* 0x0000001f07047819 */ /* 0x000fe200000006ff */
[----:B-1----:R-:W-:Y:S06]  /*6da0*/  @!P0 BRA `(.L_x_185) ;  /* 0x0000000400048947 */ /* 0x002fec0003800000 */
.L_x_198:
        /* <DEDUP_REMOVED lines=9> */
.L_x_199:
[----:B------:R-:W1:Y:S01]  /*6e40*/  SYNCS.PHASECHK.TRANS64.TRYWAIT P0, [R6+URZ], R5 ;  /* 0x00000005060075a7 */ /* 0x000e62000800017f */
[----:B------:R-:W-:-:S05]  /*6e50*/  VIADD R0, R0, 0x1 ;  /* 0x0000000100007836 */ /* 0x000fca0000000000 */
[----:B------:R-:W-:-:S04]  /*6e60*/  ISETP.NE.AND P1, PT, R0, 0x6, PT ;  /* 0x000000060000780c */ /* 0x000fc80003f25270 */
[----:B------:R-:W-:Y:S02]  /*6e70*/  SEL R2, RZ, 0x1, P1 ;  /* 0x00000001ff027807 */ /* 0x000fe40000800000 */
[----:B------:R-:W-:Y:S02]  /*6e80*/  SEL R0, R0, RZ, P1 ;  /* 0x000000ff00007207 */ /* 0x000fe40000800000 */
[----:B------:R-:W-:Y:S01]  /*6e90*/  LOP3.LUT R2, R7, R2, RZ, 0x3c, !PT ;  /* 0x0000000207027212 */ /* 0x000fe200078e3cff */
[----:B-1----:R-:W-:Y:S06]  /*6ea0*/  @!P0 BRA `(.L_x_187) ;  /* 0x0000000000ec8947 */ /* 0x002fec0003800000 */
.L_x_200:
[----:B------:R-:W-:Y:S01]  /*6eb0*/  IMAD R3, R0, 0x8, R3 ;  /* 0x0000000800037824 */ /* 0x000fe200078e0203 */
[----:B------:R-:W-:-:S07]  /*6ec0*/  SHF.L.U32 R0, R2, 0x1f, RZ ;  /* 0x0000001f02007819 */ /* 0x000fce00000006ff */
.L_x_188:
[----:B--2---:R2:W3:Y:S02]  /*6ed0*/  SYNCS.PHASECHK.TRANS64.TRYWAIT P0, [R3+URZ], R0 ;  /* 0x00000000030075a7 */ /* 0x0044e4000800017f */
[----:B---3--:R-:W-:Y:S05]  /*6ee0*/  @!P0 NANOSLEEP.SYNCS 0x989680 ;  /* 0x009896800000895d */ /* 0x008fea0003900000 */
[----:B------:R-:W3:Y:S02]  /*6ef0*/  @!P0 SYNCS.PHASECHK.TRANS64 P0, [R3+URZ], R0 ;  /* 0x00000000030085a7 */ /* 0x000ee4000800007f */
[----:B---3--:R-:W-:Y:S05]  /*6f00*/  @!P0 BRA `(.L_x_188) ;  /* 0xfffffffc00f08947 */ /* 0x008fea000383ffff */
.L_x_181:
[----:B------:R-:W-:Y:S05]  /*6f10*/  BSYNC B0 ;  /* 0x0000000000007941 */ /* 0x000fea0003800000 */
.L_x_180:
[----:B------:R-:W-:Y:S05]  /*6f20*/  EXIT ;  /* 0x000000000000794d */ /* 0x000fea0003800000 */
.L_x_17:
[----:B-1----:R1:W2:Y:S02]  /*6f30*/  SYNCS.PHASECHK.TRANS64.TRYWAIT P1, [R3+URZ], R0 ;  /* 0x00000000030075a7 */ /* 0x0022a4000802017f */
[----:B--2---:R-:W-:Y:S05]  /*6f40*/  @!P1 NANOSLEEP.SYNCS 0x989680 ;  /* 0x009896800000995d */ /* 0x004fea0003900000 */
[----:B------:R-:W2:Y:S02]  /*6f50*/  @!P1 SYNCS.PHASECHK.TRANS64 P1, [R3+URZ], R0 ;  /* 0x00000000030095a7 */ /* 0x000ea4000802007f */
[----:B--2---:R-:W-:Y:S05]  /*6f60*/  @!P1 BRA `(.L_x_17) ;  /* 0xfffffffc00f09947 */ /* 0x004fea000383ffff */
[----:B------:R-:W-:Y:S05]  /*6f70*/  BRA `(.L_x_16) ;  /* 0xffffffa4005c7947 */ /* 0x000fea000383ffff */
.L_x_22:
[----:B-1----:R1:W2:Y:S02]  /*6f80*/  SYNCS.PHASECHK.TRANS64.TRYWAIT P1, [R5+URZ], R4 ;  /* 0x00000004050075a7 */ /* 0x0022a4000802017f */
[----:B--2---:R-:W-:Y:S05]  /*6f90*/  @!P1 NANOSLEEP.SYNCS 0x989680 ;  /* 0x009896800000995d */ /* 0x004fea0003900000 */
[----:B------:R-:W2:Y:S02]  /*6fa0*/  @!P1 SYNCS.PHASECHK.TRANS64 P1, [R5+URZ], R4 ;  /* 0x00000004050095a7 */ /* 0x000ea4000802007f */
[----:B--2---:R-:W-:Y:S05]  /*6fb0*/  @!P1 BRA `(.L_x_22) ;  /* 0xfffffffc00f09947 */ /* 0x004fea000383ffff */
[----:B------:R-:W-:Y:S05]  /*6fc0*/  BRA `(.L_x_21) ;  /* 0xffffffa800307947 */ /* 0x000fea000383ffff */
.L_x_167:
[----:B------:R-:W-:Y:S01]  /*6fd0*/  BSSY B1, `(.L_x_189) ;  /* 0x0000006000017945 */ /* 0x000fe20003800000 */
[----:B------:R-:W-:-:S07]  /*6fe0*/  IMAD.MOV.U32 R15, RZ, RZ, -0x1 ;  /* 0xffffffffff0f7424 */ /* 0x000fce00078e00ff */
[----:B------:R-:W-:Y:S05]  /*6ff0*/  WARPSYNC.COLLECTIVE R15, `(.L_x_190) ;  /* 0x000000000f0c7348 */ /* 0x000fea0003c00000 */
[----:B------:R-:W-:Y:S02]  /*7000*/  ELECT P6, UR62, PT ;  /* 0x00000000003e782f */ /* 0x000fe400038c0000 */
[----:B------:R-:W-:Y:S01]  /*7010*/  MOV R14, UR62 ;  /* 0x0000003e000e7c02 */ /* 0x000fe20008000f00 */
[----:B------:R-:W-:Y:S10]  /*7020*/  ENDCOLLECTIVE ;  /* 0x000000000000791b */ /* 0x000ff40003800000 */
.L_x_190:
[----:B------:R-:W-:Y:S05]  /*7030*/  BSYNC B1 ;  /* 0x0000000000017941 */ /* 0x000fea0003800000 */
.L_x_189:
[----:B------:R-:W-:Y:S05]  /*7040*/  BRA `(.L_x_191) ;  /* 0xfffffff000047947 */ /* 0x000fea000383ffff */
.L_x_170:
[----:B0-----:R0:W1:Y:S02]  /*7050*/  SYNCS.PHASECHK.TRANS64.TRYWAIT P1, [R14+URZ+0x30], R7 ;  /* 0x000030070e0075a7 */ /* 0x001064000802017f */
[----:B-1----:R-:W-:Y:S05]  /*7060*/  @!P1 NANOSLEEP.SYNCS 0x989680 ;  /* 0x009896800000995d */ /* 0x002fea0003900000 */
[----:B------:R-:W1:Y:S02]  /*7070*/  @!P1 SYNCS.PHASECHK.TRANS64 P1, [R14+URZ+0x30], R7 ;  /* 0x000030070e0095a7 */ /* 0x000e64000802007f */
[----:B-1----:R-:W-:Y:S05]  /*7080*/  @!P1 BRA `(.L_x_170) ;  /* 0xfffffffc00f09947 */ /* 0x002fea000383ffff */
[----:B------:R-:W-:Y:S05]  /*7090*/  BRA `(.L_x_192) ;  /* 0xfffffff000387947 */ /* 0x000fea000383ffff */
.L_x_179:
[----:B------:R-:W-:Y:S01]  /*70a0*/  BSSY B0, `(.L_x_193) ;  /* 0x0000006000007945 */ /* 0x000fe20003800000 */
[----:B------:R-:W-:-:S07]  /*70b0*/  IMAD.MOV.U32 R15, RZ, RZ, -0x1 ;  /* 0xffffffffff0f7424 */ /* 0x000fce00078e00ff */
[----:B------:R-:W-:Y:S05]  /*70c0*/  WARPSYNC.COLLECTIVE R15, `(.L_x_194) ;  /* 0x000000000f0c7348 */ /* 0x000fea0003c00000 */
[----:B------:R-:W-:Y:S02]  /*70d0*/  ELECT P6, UR62, PT ;  /* 0x00000000003e782f */ /* 0x000fe400038c0000 */
[----:B------:R-:W-:Y:S01]  /*70e0*/  MOV R14, UR62 ;  /* 0x0000003e000e7c02 */ /* 0x000fe20008000f00 */
[----:B------:R-:W-:Y:S10]  /*70f0*/  ENDCOLLECTIVE ;  /* 0x000000000000791b */ /* 0x000ff40003800000 */
.L_x_194:
[----:B------:R-:W-:Y:S05]  /*7100*/  BSYNC B0 ;  /* 0x0000000000007941 */ /* 0x000fea0003800000 */
.L_x_193:
[----:B------:R-:W-:Y:S05]  /*7110*/  BRA `(.L_x_195) ;  /* 0xfffffff800887947 */ /* 0x000fea000383ffff */
.L_x_183:
[----:B0-----:R0:W1:Y:S02]  /*7120*/  SYNCS.PHASECHK.TRANS64.TRYWAIT P0, [R7+URZ], R2 ;  /* 0x00000002070075a7 */ /* 0x001064000800017f */
[----:B-1----:R-:W-:Y:S05]  /*7130*/  @!P0 NANOSLEEP.SYNCS 0x989680 ;  /* 0x009896800000895d */ /* 0x002fea0003900000 */
[----:B------:R-:W1:Y:S02]  /*7140*/  @!P0 SYNCS.PHASECHK.TRANS64 P0, [R7+URZ], R2 ;  /* 0x00000002070085a7 */ /* 0x000e64000800007f */
[----:B-1----:R-:W-:Y:S05]  /*7150*/  @!P0 BRA `(.L_x_183) ;  /* 0xfffffffc00f08947 */ /* 0x002fea000383ffff */
[----:B------:R-:W-:Y:S05]  /*7160*/  BRA `(.L_x_196) ;  /* 0xfffffff800c87947 */ /* 0x000fea000383ffff */
.L_x_184:
[----:B0-----:R0:W1:Y:S02]  /*7170*/  SYNCS.PHASECHK.TRANS64.TRYWAIT P0, [R9+URZ], R4 ;  /* 0x00000004090075a7 */ /* 0x001064000800017f */
[----:B-1----:R-:W-:Y:S05]  /*7180*/  @!P0 NANOSLEEP.SYNCS 0x989680 ;  /* 0x009896800000895d */ /* 0x002fea0003900000 */
[----:B------:R-:W1:Y:S02]  /*7190*/  @!P0 SYNCS.PHASECHK.TRANS64 P0, [R9+URZ], R4 ;  /* 0x00000004090085a7 */ /* 0x000e64000800007f */
[----:B-1----:R-:W-:Y:S05]  /*71a0*/  @!P0 BRA `(.L_x_184) ;  /* 0xfffffffc00f08947 */ /* 0x002fea000383ffff */
[----:B------:R-:W-:Y:S05]  /*71b0*/  BRA `(.L_x_197) ;  /* 0xfffffff800d87947 */ /* 0x000fea000383ffff */
.L_x_185:
[----:B0-----:R0:W1:Y:S02]  /*71c0*/  SYNCS.PHASECHK.TRANS64.TRYWAIT P0, [R6+URZ], R5 ;  /* 0x00000005060075a7 */ /* 0x001064000800017f */
[----:B-1----:R-:W-:Y:S05]  /*71d0*/  @!P0 NANOSLEEP.SYNCS 0x989680 ;  /* 0x009896800000895d */ /* 0x002fea0003900000 */
[----:B------:R-:W1:Y:S02]  /*71e0*/  @!P0 SYNCS.PHASECHK.TRANS64 P0, [R6+URZ], R5 ;  /* 0x00000005060085a7 */ /* 0x000e64000800007f */
[----:B-1----:R-:W-:Y:S05]  /*71f0*/  @!P0 BRA `(.L_x_185) ;  /* 0xfffffffc00f08947 */ /* 0x002fea000383ffff */
[----:B------:R-:W-:Y:S05]  /*7200*/  BRA `(.L_x_198) ;  /* 0xfffffff800e87947 */ /* 0x000fea000383ffff */
.L_x_186:
[----:B0-----:R0:W1:Y:S02]  /*7210*/  SYNCS.PHASECHK.TRANS64.TRYWAIT P0, [R9+URZ], R4 ;  /* 0x00000004090075a7 */ /* 0x001064000800017f */
[----:B-1----:R-:W-:Y:S05]  /*7220*/  @!P0 NANOSLEEP.SYNCS 0x989680 ;  /* 0x009896800000895d */ /* 0x002fea0003900000 */
[----:B------:R-:W1:Y:S02]  /*7230*/  @!P0 SYNCS.PHASECHK.TRANS64 P0, [R9+URZ], R4 ;  /* 0x00000004090085a7 */ /* 0x000e64000800007f */
[----:B-1----:R-:W-:Y:S05]  /*7240*/  @!P0 BRA `(.L_x_186) ;  /* 0xfffffffc00f08947 */ /* 0x002fea000383ffff */
[----:B------:R-:W-:Y:S05]  /*7250*/  BRA `(.L_x_199) ;  /* 0xfffffff800f87947 */ /* 0x000fea000383ffff */
.L_x_187:
[----:B-1----:R1:W2:Y:S02]  /*7260*/  SYNCS.PHASECHK.TRANS64.TRYWAIT P0, [R6+URZ], R5 ;  /* 0x00000005060075a7 */ /* 0x0022a4000800017f */
[----:B--2---:R-:W-:Y:S05]  /*7270*/  @!P0 NANOSLEEP.SYNCS 0x989680 ;  /* 0x009896800000895d */ /* 0x004fea0003900000 */
[----:B------:R-:W2:Y:S02]  /*7280*/  @!P0 SYNCS.PHASECHK.TRANS64 P0, [R6+URZ], R5 ;  /* 0x00000005060085a7 */ /* 0x000ea4000800007f */
[----:B--2---:R-:W-:Y:S05]  /*7290*/  @!P0 BRA `(.L_x_187) ;  /* 0xfffffffc00f08947 */ /* 0x004fea000383ffff */
[----:B------:R-:W-:Y:S05]  /*72a0*/  BRA `(.L_x_200) ;  /* 0xfffffffc00007947 */ /* 0x000fea000383ffff */
.L_x_201:
[----:B------:R-:W-:-:S00]  /*72b0*/  BRA `(.L_x_201) ;  /* 0xfffffffc00fc7947 */ /* 0x000fc0000383ffff */
[----:B------:R-:W-:-:S00]  /*72c0*/  NOP ;  /* 0x0000000000007918 */ /* 0x000fc00000000000 */
        /* <DEDUP_REMOVED lines=11> */
.L_x_202:


//--------------------- .nv.global.init           --------------------------
	.section	.nv.global.init,"aw",@progbits
.nv.global.init:
	.type		$str$22,@object
	.size		$str$22,($str$23 - $str$22)
$str$22:
        /*0000*/ 	.byte	0x6b, 0x5f, 0x74, 0x69, 0x6c, 0x65, 0x5f, 0x63, 0x6f, 0x75, 0x6e, 0x74, 0x20, 0x3e, 0x3d, 0x20
        /*0010*/ 	.byte	0x31, 0x00
	.type		$str$23,@object
	.size		$str$23,(__unnamed_1 - $str$23)
$str$23:
        /*0012*/ 	.byte	0x2f, 0x74, 0x6d, 0x70, 0x2f, 0x63, 0x75, 0x74, 0x6c, 0x61, 0x73, 0x73, 0x5f, 0x73, 0x77, 0x65
        /*0022*/ 	.byte	0x65, 0x70, 0x5f, 0x73, 0x72, 0x63, 0x2f, 0x69, 0x6e, 0x63, 0x6c, 0x75, 0x64, 0x65, 0x2f, 0x63
        /*0032*/ 	.byte	0x75, 0x74, 0x6c, 0x61, 0x73, 0x73, 0x2f, 0x67, 0x65, 0x6d, 0x6d, 0x2f, 0x63, 0x6f, 0x6c, 0x6c
        /*0042*/ 	.byte	0x65, 0x63, 0x74, 0x69, 0x76, 0x65, 0x2f, 0x73, 0x6d, 0x39, 0x30, 0x5f, 0x6d, 0x6d, 0x61, 0x5f
        /*0052*/ 	.byte	0x74, 0x6d, 0x61, 0x5f, 0x67, 0x6d, 0x6d, 0x61, 0x5f, 0x73, 0x73, 0x5f, 0x77, 0x61, 0x72, 0x70
        /*0062*/ 	.byte	0x73, 0x70, 0x65, 0x63, 0x69, 0x61, 0x6c, 0x69, 0x7a, 0x65, 0x64, 0x2e, 0x68, 0x70, 0x70, 0x00
	.type		__unnamed_1,@object
	.size		__unnamed_1,(.L_0 - __unnamed_1)
__unnamed_1:
        /*0072*/ 	.byte	0x76, 0x6f, 0x69, 0x64, 0x20, 0x63, 0x75, 0x74, 0x6c, 0x61, 0x73, 0x73, 0x3a, 0x3a, 0x67, 0x65
        /* <DEDUP_REMOVED lines=171> */
        /*0b32*/ 	.byte	0x65, 0x3a, 0x3a, 0x69, 0x64, 0x65, 0x6e, 0x74, 0x69, 0x74, 0x79, 0x5d, 0x00
.L_0:


//--------------------- .nv.shared._ZN7cutlass13device_kernelINS_4gemm6kernel13GemmUniversalIN4cute5tupleIJiiiiEEENS1_10collective13CollectiveMmaINS1_34MainloopSm90TmaGmmaWarpSpecializedILi6ENS5_IJNS4_1CILi1EEESB_SB_EEENS1_35KernelTmaWarpSpecializedCooperativeEEENS5_IJNSA_ILi256EEENSA_ILi64EEESG_EEEaNS5_IJlSB_lEEEaSI_NS4_8TiledMMAINS4_8MMA_AtomIJNS4_4SM904GMMA26MMA_64x64x32_S32S8S8_SS_TNEEEENS4_6LayoutINS5_IJNSA_ILi2EEESB_SB_EEENS5_IJSB_NSA_ILi0EEESS_EEEEENS5_IJNS4_10UnderscoreESV_SV_EEEEENS4_13SM90_TMA_LOADENS4_14ComposedLayoutINS4_7SwizzleILi2ELi4ELi3EEENS4_18smem_ptr_flag_bitsILi8EEENSP_INS5_IJNSA_ILi8EEESG_EEENS5_IJSG_SB_EEEEEEEvNS4_8identityESY_S18_vS19_EENS_8epilogue10collective6detail29Sm90TmaWarpSpecializedAdapterINS1C_15DefaultEpilogueIaSI_SI_NS1B_6thread17LinearCombinationIaLi1EiiLNS1G_9ScaleType4KindE0ELNS_15FloatRoundStyleE2EaEENS1_15EpilogueDefaultEEEEEvvEEEEvNT_6ParamsE --------------------------
	.section	.nv.shared._ZN7cutlass13device_kernelINS_4gemm6kernel13GemmUniversalIN4cute5tupleIJiiiiEEENS1_10collective13CollectiveMmaINS1_34MainloopSm90TmaGmmaWarpSpecializedILi6ENS5_IJNS4_1CILi1EEESB_SB_EEENS1_35KernelTmaWarpSpecializedCooperativeEEENS5_IJNSA_ILi256EEENSA_ILi64EEESG_EEEaNS5_IJlSB_lEEEaSI_NS4_8TiledMMAINS4_8MMA_AtomIJNS4_4SM904GMMA26MMA_64x64x32_S32S8S8_SS_TNEEEENS4_6LayoutINS5_IJNSA_ILi2EEESB_SB_EEENS5_IJSB_NSA_ILi0EEESS_EEEEENS5_IJNS4_10UnderscoreESV_SV_EEEEENS4_13SM90_TMA_LOADENS4_14ComposedLayoutINS4_7SwizzleILi2ELi4ELi3EEENS4_18smem_ptr_flag_bitsILi8EEENSP_INS5_IJNSA_ILi8EEESG_EEENS5_IJSG_SB_EEEEEEEvNS4_8identityESY_S18_vS19_EENS_8epilogue10collective6detail29Sm90TmaWarpSpecializedAdapterINS1C_15DefaultEpilogueIaSI_SI_NS1B_6thread17LinearCombinationIaLi1EiiLNS1G_9ScaleType4KindE0ELNS_15FloatRoundStyleE2EaEENS1_15EpilogueDefaultEEEEEvvEEEEvNT_6ParamsE,"aw",@nobits
	.sectionflags	@""
	.align	16
	.zero		1024


//--------------------- .nv.shared.reserved.0     --------------------------
	.section	.nv.shared.reserved.0,"aw",@nobits
	.weak		__nv_reservedSMEM_offset_0_alias
	.size		__nv_reservedSMEM_offset_0_alias, 0, 0
	.other		__nv_reservedSMEM_offset_0_alias,@"STO_CUDA_RESERVED_SHARED STV_DEFAULT"
__nv_reservedSMEM_offset_0_alias:
	.zero		0


//--------------------- .nv.global                --------------------------
	.section	.nv.global,"aw",@nobits
.nv.global:
	.type		_ZN40_INTERNAL_1dbbb484_4_k_cu_2464c016_260174cute1_E,@object
	.size		_ZN40_INTERNAL_1dbbb484_4_k_cu_2464c016_260174cute1_E,(_ZN40_INTERNAL_1dbbb484_4_k_cu_2464c016_260174cuda3std3__45__cpo6cbeginE - _ZN40_INTERNAL_1dbbb484_4_k_cu_2464c016_260174cute1_E)
_ZN40_INTERNAL_1dbbb484_4_k_cu_2464c016_260174cute1_E:
	.zero		1
	.type		_ZN40_INTERNAL_1dbbb484_4_k_cu_2464c016_260174cuda3std3__45__cpo6cbeginE,@object
	.size		_ZN40_INTERNAL_1dbbb484_4_k_cu_2464c016_260174cuda3std3__45__cpo6cbeginE,(_ZN40_INTERNAL_1dbbb484_4_k_cu_2464c016_260174cuda3std3__48in_placeE - _ZN40_INTERNAL_1dbbb484_4_k_cu_2464c016_260174cuda3std3__45__cpo6cbeginE)
_ZN40_INTERNAL_1dbbb484_4_k_cu_2464c016_260174cuda3std3__45__cpo6cbeginE:
	.zero		1
	.type		_ZN40_INTERNAL_1dbbb484_4_k_cu_2464c016_260174cuda3std3__48in_placeE,@object
	.size		_ZN40_INTERNAL_1dbbb484_4_k_cu_2464c016_260174cuda3std3__48in_placeE,(_ZN40_INTERNAL_1dbbb484_4_k_cu_2464c016_260174cuda3std6ranges3__45__cpo9iter_moveE - _ZN40_INTERNAL_1dbbb484_4_k_cu_2464c016_260174cuda3std3__48in_placeE)
_ZN40_INTERNAL_1dbbb484_4_k_cu_2464c016_260174cuda3std3__48in_placeE:
	.zero		1
	.type		_ZN40_INTERNAL_1dbbb484_4_k_cu_2464c016_260174cuda3std6ranges3__45__cpo9iter_moveE,@object
	.size		_ZN40_INTERNAL_1dbbb484_4_k_cu_2464c016_260174cuda3std6ranges3__45__cpo9iter_moveE,(_ZN40_INTERNAL_1dbbb484_4_k_cu_2464c016_260174cuda3std3__45__cpo5beginE - _ZN40_INTERNAL_1dbbb484_4_k_cu_2464c016_260174cuda3std6ranges3__45__cpo9iter_moveE)
_ZN40_INTERNAL_1dbbb484_4_k_cu_2464c016_260174cuda3std6ranges3__45__cpo9iter_moveE:
	.zero		1
	.type		_ZN40_INTERNAL_1dbbb484_4_k_cu_2464c016_260174cuda3std3__45__cpo5beginE,@object
	.size		_ZN40_INTERNAL_1dbbb484_4_k_cu_2464c016_260174cuda3std3__45__cpo5beginE,(_ZN40_INTERNAL_1dbbb484_4_k_cu_2464c016_260174cuda3std3__442_GLOBAL__N__1dbbb484_4_k_cu_2464c016_260176ignoreE - _ZN40_INTERNAL_1dbbb484_4_k_cu_2464c016_260174cuda3std3__45__cpo5beginE)
_ZN40_INTERNAL_1dbbb484_4_k_cu_2464c016_260174cuda3std3__45__cpo5beginE:
	.zero		1
	.type		_ZN40_INTERNAL_1dbbb484_4_k_cu_2464c016_260174cuda3std3__442_GLOBAL__N__1dbbb484_4_k_cu_2464c016_260176ignoreE,@object
	.size		_ZN40_INTERNAL_1dbbb484_4_k_cu_2464c016_260174cuda3std3__442_GLOBAL__N__1dbbb484_4_k_cu_2464c016_260176ignoreE,(_ZN40_INTERNAL_1dbbb484_4_k_cu_2464c016_260174cute7productE - _ZN40_INTERNAL_1dbbb484_4_k_cu_2464c016_260174cuda3std3__442_GLOBAL__N__1dbbb484_4_k_cu_2464c016_260176ignoreE)
_ZN40_INTERNAL_1dbbb484_4_k_cu_2464c016_260174cuda3std3__442_GLOBAL__N__1dbbb484_4_k_cu_2464c016_260176ignoreE:
	.zero		1
	.type		_ZN40_INTERNAL_1dbbb484_4_k_cu_2464c016_260174cute7productE,@object
	.size		_ZN40_INTERNAL_1dbbb484_4_k_cu_2464c016_260174cute7productE,(_ZN40_INTERNAL_1dbbb484_4_k_cu_2464c016_260174cuda3std3__45__cpo3endE - _ZN40_INTERNAL_1dbbb484_4_k_cu_2464c016_260174cute7productE)
_ZN40_INTERNAL_1dbbb484_4_k_cu_2464c016_260174cute7productE:
	.zero		1
	.type		_ZN40_INTERNAL_1dbbb484_4_k_cu_2464c016_260174cuda3std3__45__cpo3endE,@object
	.size		_ZN40_INTERNAL_1dbbb484_4_k_cu_2464c016_260174cuda3std3__45__cpo3endE,(_ZN40_INTERNAL_1dbbb484_4_k_cu_2464c016_260174cuda3std3__419piecewise_constructE - _ZN40_INTERNAL_1dbbb484_4_k_cu_2464c016_260174cuda3std3__45__cpo3endE)
_ZN40_INTERNAL_1dbbb484_4_k_cu_2464c016_260174cuda3std3__45__cpo3endE:
	.zero		1
	.type		_ZN40_INTERNAL_1dbbb484_4_k_cu_2464c016_260174cuda3std3__419piecewise_constructE,@object
	.size		_ZN40_INTERNAL_1dbbb484_4_k_cu_2464c016_260174cuda3std3__419piecewise_constructE,(_ZN40_INTERNAL_1dbbb484_4_k_cu_2464c016_260174cuda3std3__45__cpo4cendE - _ZN40_INTERNAL_1dbbb484_4_k_cu_2464c016_260174cuda3std3__419piecewise_constructE)
_ZN40_INTERNAL_1dbbb484_4_k_cu_2464c016_260174cuda3std3__419piecewise_constructE:
	.zero		1
	.type		_ZN40_INTERNAL_1dbbb484_4_k_cu_2464c016_260174cuda3std3__45__cpo4cendE,@object
	.size		_ZN40_INTERNAL_1dbbb484_4_k_cu_2464c016_260174cuda3std3__45__cpo4cendE,(_ZN40_INTERNAL_1dbbb484_4_k_cu_2464c016_260174cuda3std6ranges3__45__cpo4swapE - _ZN40_INTERNAL_1dbbb484_4_k_cu_2464c016_260174cuda3std3__45__cpo4cendE)
_ZN40_INTERNAL_1dbbb484_4_k_cu_2464c016_260174cuda3std3__45__cpo4cendE:
	.zero		1
	.type		_ZN40_INTERNAL_1dbbb484_4_k_cu_2464c016_260174cuda3std6ranges3__45__cpo4swapE,@object
	.size		_ZN40_INTERNAL_1dbbb484_4_k_cu_2464c016_260174cuda3std6ranges3__45__cpo4swapE,(.L_8 - _ZN40_INTERNAL_1dbbb484_4_k_cu_2464c016_260174cuda3std6ranges3__45__cpo4swapE)
_ZN40_INTERNAL_1dbbb484_4_k_cu_2464c016_260174cuda3std6ranges3__45__cpo4swapE:
	.zero		1
.L_8:


//--------------------- .nv.constant0._ZN7cutlass13device_kernelINS_4gemm6kernel13GemmUniversalIN4cute5tupleIJiiiiEEENS1_10collective13CollectiveMmaINS1_34MainloopSm90TmaGmmaWarpSpecializedILi6ENS5_IJNS4_1CILi1EEESB_SB_EEENS1_35KernelTmaWarpSpecializedCooperativeEEENS5_IJNSA_ILi256EEENSA_ILi64EEESG_EEEaNS5_IJlSB_lEEEaSI_NS4_8TiledMMAINS4_8MMA_AtomIJNS4_4SM904GMMA26MMA_64x64x32_S32S8S8_SS_TNEEEENS4_6LayoutINS5_IJNSA_ILi2EEESB_SB_EEENS5_IJSB_NSA_ILi0EEESS_EEEEENS5_IJNS4_10UnderscoreESV_SV_EEEEENS4_13SM90_TMA_LOADENS4_14ComposedLayoutINS4_7SwizzleILi2ELi4ELi3EEENS4_18smem_ptr_flag_bitsILi8EEENSP_INS5_IJNSA_ILi8EEESG_EEENS5_IJSG_SB_EEEEEEEvNS4_8identityESY_S18_vS19_EENS_8epilogue10collective6detail29Sm90TmaWarpSpecializedAdapterINS1C_15DefaultEpilogueIaSI_SI_NS1B_6thread17LinearCombinationIaLi1EiiLNS1G_9ScaleType4KindE0ELNS_15FloatRoundStyleE2EaEENS1_15EpilogueDefaultEEEEEvvEEEEvNT_6ParamsE --------------------------
	.section	.nv.constant0._ZN7cutlass13device_kernelINS_4gemm6kernel13GemmUniversalIN4cute5tupleIJiiiiEEENS1_10collective13CollectiveMmaINS1_34MainloopSm90TmaGmmaWarpSpecializedILi6ENS5_IJNS4_1CILi1EEESB_SB_EEENS1_35KernelTmaWarpSpecializedCooperativeEEENS5_IJNSA_ILi256EEENSA_ILi64EEESG_EEEaNS5_IJlSB_lEEEaSI_NS4_8TiledMMAINS4_8MMA_AtomIJNS4_4SM904GMMA26MMA_64x64x32_S32S8S8_SS_TNEEEENS4_6LayoutINS5_IJNSA_ILi2EEESB_SB_EEENS5_IJSB_NSA_ILi0EEESS_EEEEENS5_IJNS4_10UnderscoreESV_SV_EEEEENS4_13SM90_TMA_LOADENS4_14ComposedLayoutINS4_7SwizzleILi2ELi4ELi3EEENS4_18smem_ptr_flag_bitsILi8EEENSP_INS5_IJNSA_ILi8EEESG_EEENS5_IJSG_SB_EEEEEEEvNS4_8identityESY_S18_vS19_EENS_8epilogue10collective6detail29Sm90TmaWarpSpecializedAdapterINS1C_15DefaultEpilogueIaSI_SI_NS1B_6thread17LinearCombinationIaLi1EiiLNS1G_9ScaleType4KindE0ELNS_15FloatRoundStyleE2EaEENS1_15EpilogueDefaultEEEEEvvEEEEvNT_6ParamsE,"a",@progbits
	.sectionflags	@""
	.align	4
.nv.constant0._ZN7cutlass13device_kernelINS_4gemm6kernel13GemmUniversalIN4cute5tupleIJiiiiEEENS1_10collective13CollectiveMmaINS1_34MainloopSm90TmaGmmaWarpSpecializedILi6ENS5_IJNS4_1CILi1EEESB_SB_EEENS1_35KernelTmaWarpSpecializedCooperativeEEENS5_IJNSA_ILi256EEENSA_ILi64EEESG_EEEaNS5_IJlSB_lEEEaSI_NS4_8TiledMMAINS4_8MMA_AtomIJNS4_4SM904GMMA26MMA_64x64x32_S32S8S8_SS_TNEEEENS4_6LayoutINS5_IJNSA_ILi2EEESB_SB_EEENS5_IJSB_NSA_ILi0EEESS_EEEEENS5_IJNS4_10UnderscoreESV_SV_EEEEENS4_13SM90_TMA_LOADENS4_14ComposedLayoutINS4_7SwizzleILi2ELi4ELi3EEENS4_18smem_ptr_flag_bitsILi8EEENSP_INS5_IJNSA_ILi8EEESG_EEENS5_IJSG_SB_EEEEEEEvNS4_8identityESY_S18_vS19_EENS_8epilogue10collective6detail29Sm90TmaWarpSpecializedAdapterINS1C_15DefaultEpilogueIaSI_SI_NS1B_6thread17LinearCombinationIaLi1EiiLNS1G_9ScaleType4KindE0ELNS_15FloatRoundStyleE2EaEENS1_15EpilogueDefaultEEEEEvvEEEEvNT_6ParamsE:
	.zero		1664


//--------------------- SYMBOLS --------------------------

	.type		.nv.reservedSmem.offset0,@object
	.size		.nv.reservedSmem.offset0,0x4
	.type		__assertfail,@function
